//
// Generated by NVIDIA NVVM Compiler
//
// Compiler Build ID: CL-36424714
// Cuda compilation tools, release 13.0, V13.0.88
// Based on NVVM 20.0.0
//

.version 9.0
.target sm_100
.address_size 64

	// .globl	_Z32gemm_fma_emulation_kernel_doublePK6__halfS1_Pfiii

.visible .entry _Z32gemm_fma_emulation_kernel_doublePK6__halfS1_Pfiii(
	.param .u64 .ptr .align 1 _Z32gemm_fma_emulation_kernel_doublePK6__halfS1_Pfiii_param_0,
	.param .u64 .ptr .align 1 _Z32gemm_fma_emulation_kernel_doublePK6__halfS1_Pfiii_param_1,
	.param .u64 .ptr .align 1 _Z32gemm_fma_emulation_kernel_doublePK6__halfS1_Pfiii_param_2,
	.param .u32 _Z32gemm_fma_emulation_kernel_doublePK6__halfS1_Pfiii_param_3,
	.param .u32 _Z32gemm_fma_emulation_kernel_doublePK6__halfS1_Pfiii_param_4,
	.param .u32 _Z32gemm_fma_emulation_kernel_doublePK6__halfS1_Pfiii_param_5
)
{
	.reg .pred 	%p<13>;
	.reg .b16 	%rs<31>;
	.reg .b32 	%r<41>;
	.reg .b32 	%f<35>;
	.reg .b64 	%rd<53>;
	.reg .b64 	%fd<67>;

	ld.param.u64 	%rd7, [_Z32gemm_fma_emulation_kernel_doublePK6__halfS1_Pfiii_param_0];
	ld.param.u64 	%rd8, [_Z32gemm_fma_emulation_kernel_doublePK6__halfS1_Pfiii_param_1];
	ld.param.u64 	%rd6, [_Z32gemm_fma_emulation_kernel_doublePK6__halfS1_Pfiii_param_2];
	ld.param.u32 	%r20, [_Z32gemm_fma_emulation_kernel_doublePK6__halfS1_Pfiii_param_3];
	ld.param.u32 	%r18, [_Z32gemm_fma_emulation_kernel_doublePK6__halfS1_Pfiii_param_4];
	ld.param.u32 	%r19, [_Z32gemm_fma_emulation_kernel_doublePK6__halfS1_Pfiii_param_5];
	cvta.to.global.u64 	%rd1, %rd8;
	cvta.to.global.u64 	%rd2, %rd7;
	mov.u32 	%r21, %ctaid.y;
	mov.u32 	%r22, %ntid.y;
	mov.u32 	%r23, %tid.y;
	mad.lo.s32 	%r1, %r21, %r22, %r23;
	mov.u32 	%r24, %ctaid.x;
	mov.u32 	%r25, %ntid.x;
	mov.u32 	%r26, %tid.x;
	mad.lo.s32 	%r2, %r24, %r25, %r26;
	setp.ge.s32 	%p1, %r1, %r20;
	setp.ge.s32 	%p2, %r2, %r18;
	or.pred  	%p3, %p1, %p2;
	@%p3 bra 	$L__BB0_15;
	setp.lt.s32 	%p4, %r19, 1;
	mov.f32 	%f34, 0f00000000;
	@%p4 bra 	$L__BB0_14;
	mul.lo.s32 	%r3, %r19, %r1;
	and.b32  	%r4, %r19, 7;
	setp.lt.u32 	%p5, %r19, 8;
	mov.f64 	%fd66, 0d0000000000000000;
	mov.b32 	%r39, 0;
	@%p5 bra 	$L__BB0_5;
	and.b32  	%r39, %r19, 2147483640;
	neg.s32 	%r37, %r39;
	shl.b32 	%r7, %r18, 3;
	mul.wide.u32 	%rd9, %r3, 2;
	add.s64 	%rd10, %rd9, %rd2;
	add.s64 	%rd52, %rd10, 8;
	mov.f64 	%fd66, 0d0000000000000000;
	mul.wide.s32 	%rd13, %r18, 2;
	mov.u32 	%r36, %r2;
$L__BB0_4:
	.pragma "nounroll";
	ld.global.u16 	%rs1, [%rd52+-8];
	mul.wide.s32 	%rd11, %r36, 2;
	add.s64 	%rd12, %rd1, %rd11;
	ld.global.u16 	%rs2, [%rd12];
	// begin inline asm
	{  cvt.f32.f16 %f4, %rs1;}

	// end inline asm
	cvt.f64.f32 	%fd16, %f4;
	// begin inline asm
	{  cvt.f32.f16 %f5, %rs2;}

	// end inline asm
	cvt.f64.f32 	%fd17, %f5;
	fma.rn.f64 	%fd18, %fd16, %fd17, %fd66;
	ld.global.u16 	%rs3, [%rd52+-6];
	add.s64 	%rd14, %rd12, %rd13;
	ld.global.u16 	%rs4, [%rd14];
	// begin inline asm
	{  cvt.f32.f16 %f6, %rs3;}

	// end inline asm
	cvt.f64.f32 	%fd19, %f6;
	// begin inline asm
	{  cvt.f32.f16 %f7, %rs4;}

	// end inline asm
	cvt.f64.f32 	%fd20, %f7;
	fma.rn.f64 	%fd21, %fd19, %fd20, %fd18;
	ld.global.u16 	%rs5, [%rd52+-4];
	add.s64 	%rd15, %rd14, %rd13;
	ld.global.u16 	%rs6, [%rd15];
	// begin inline asm
	{  cvt.f32.f16 %f8, %rs5;}

	// end inline asm
	cvt.f64.f32 	%fd22, %f8;
	// begin inline asm
	{  cvt.f32.f16 %f9, %rs6;}

	// end inline asm
	cvt.f64.f32 	%fd23, %f9;
	fma.rn.f64 	%fd24, %fd22, %fd23, %fd21;
	ld.global.u16 	%rs7, [%rd52+-2];
	add.s64 	%rd16, %rd15, %rd13;
	ld.global.u16 	%rs8, [%rd16];
	// begin inline asm
	{  cvt.f32.f16 %f10, %rs7;}

	// end inline asm
	cvt.f64.f32 	%fd25, %f10;
	// begin inline asm
	{  cvt.f32.f16 %f11, %rs8;}

	// end inline asm
	cvt.f64.f32 	%fd26, %f11;
	fma.rn.f64 	%fd27, %fd25, %fd26, %fd24;
	ld.global.u16 	%rs9, [%rd52];
	add.s64 	%rd17, %rd16, %rd13;
	ld.global.u16 	%rs10, [%rd17];
	// begin inline asm
	{  cvt.f32.f16 %f12, %rs9;}

	// end inline asm
	cvt.f64.f32 	%fd28, %f12;
	// begin inline asm
	{  cvt.f32.f16 %f13, %rs10;}

	// end inline asm
	cvt.f64.f32 	%fd29, %f13;
	fma.rn.f64 	%fd30, %fd28, %fd29, %fd27;
	ld.global.u16 	%rs11, [%rd52+2];
	add.s64 	%rd18, %rd17, %rd13;
	ld.global.u16 	%rs12, [%rd18];
	// begin inline asm
	{  cvt.f32.f16 %f14, %rs11;}

	// end inline asm
	cvt.f64.f32 	%fd31, %f14;
	// begin inline asm
	{  cvt.f32.f16 %f15, %rs12;}

	// end inline asm
	cvt.f64.f32 	%fd32, %f15;
	fma.rn.f64 	%fd33, %fd31, %fd32, %fd30;
	ld.global.u16 	%rs13, [%rd52+4];
	add.s64 	%rd19, %rd18, %rd13;
	ld.global.u16 	%rs14, [%rd19];
	// begin inline asm
	{  cvt.f32.f16 %f16, %rs13;}

	// end inline asm
	cvt.f64.f32 	%fd34, %f16;
	// begin inline asm
	{  cvt.f32.f16 %f17, %rs14;}

	// end inline asm
	cvt.f64.f32 	%fd35, %f17;
	fma.rn.f64 	%fd36, %fd34, %fd35, %fd33;
	ld.global.u16 	%rs15, [%rd52+6];
	add.s64 	%rd20, %rd19, %rd13;
	ld.global.u16 	%rs16, [%rd20];
	// begin inline asm
	{  cvt.f32.f16 %f18, %rs15;}

	// end inline asm
	cvt.f64.f32 	%fd37, %f18;
	// begin inline asm
	{  cvt.f32.f16 %f19, %rs16;}

	// end inline asm
	cvt.f64.f32 	%fd38, %f19;
	fma.rn.f64 	%fd66, %fd37, %fd38, %fd36;
	add.s32 	%r37, %r37, 8;
	add.s32 	%r36, %r36, %r7;
	add.s64 	%rd52, %rd52, 16;
	setp.ne.s32 	%p6, %r37, 0;
	@%p6 bra 	$L__BB0_4;
$L__BB0_5:
	setp.eq.s32 	%p7, %r4, 0;
	@%p7 bra 	$L__BB0_13;
	and.b32  	%r13, %r19, 3;
	setp.lt.u32 	%p8, %r4, 4;
	@%p8 bra 	$L__BB0_8;
	add.s32 	%r28, %r39, %r3;
	mul.wide.u32 	%rd21, %r28, 2;
	add.s64 	%rd22, %rd2, %rd21;
	ld.global.u16 	%rs17, [%rd22];
	mad.lo.s32 	%r29, %r39, %r18, %r2;
	mul.wide.s32 	%rd23, %r29, 2;
	add.s64 	%rd24, %rd1, %rd23;
	ld.global.u16 	%rs18, [%rd24];
	// begin inline asm
	{  cvt.f32.f16 %f20, %rs17;}

	// end inline asm
	cvt.f64.f32 	%fd40, %f20;
	// begin inline asm
	{  cvt.f32.f16 %f21, %rs18;}

	// end inline asm
	cvt.f64.f32 	%fd41, %f21;
	fma.rn.f64 	%fd42, %fd40, %fd41, %fd66;
	cvt.u64.u32 	%rd25, %r3;
	cvt.u64.u32 	%rd26, %r39;
	add.s64 	%rd27, %rd26, %rd25;
	shl.b64 	%rd28, %rd27, 1;
	add.s64 	%rd29, %rd2, %rd28;
	ld.global.u16 	%rs19, [%rd29+2];
	mul.wide.s32 	%rd30, %r18, 2;
	add.s64 	%rd31, %rd24, %rd30;
	ld.global.u16 	%rs20, [%rd31];
	// begin inline asm
	{  cvt.f32.f16 %f22, %rs19;}

	// end inline asm
	cvt.f64.f32 	%fd43, %f22;
	// begin inline asm
	{  cvt.f32.f16 %f23, %rs20;}

	// end inline asm
	cvt.f64.f32 	%fd44, %f23;
	fma.rn.f64 	%fd45, %fd43, %fd44, %fd42;
	ld.global.u16 	%rs21, [%rd29+4];
	add.s64 	%rd32, %rd31, %rd30;
	ld.global.u16 	%rs22, [%rd32];
	// begin inline asm
	{  cvt.f32.f16 %f24, %rs21;}

	// end inline asm
	cvt.f64.f32 	%fd46, %f24;
	// begin inline asm
	{  cvt.f32.f16 %f25, %rs22;}

	// end inline asm
	cvt.f64.f32 	%fd47, %f25;
	fma.rn.f64 	%fd48, %fd46, %fd47, %fd45;
	ld.global.u16 	%rs23, [%rd29+6];
	add.s64 	%rd33, %rd32, %rd30;
	ld.global.u16 	%rs24, [%rd33];
	// begin inline asm
	{  cvt.f32.f16 %f26, %rs23;}

	// end inline asm
	cvt.f64.f32 	%fd49, %f26;
	// begin inline asm
	{  cvt.f32.f16 %f27, %rs24;}

	// end inline asm
	cvt.f64.f32 	%fd50, %f27;
	fma.rn.f64 	%fd66, %fd49, %fd50, %fd48;
	add.s32 	%r39, %r39, 4;
$L__BB0_8:
	setp.eq.s32 	%p9, %r13, 0;
	@%p9 bra 	$L__BB0_13;
	setp.eq.s32 	%p10, %r13, 1;
	@%p10 bra 	$L__BB0_11;
	add.s32 	%r30, %r39, %r3;
	mul.wide.u32 	%rd34, %r30, 2;
	add.s64 	%rd35, %rd2, %rd34;
	ld.global.u16 	%rs25, [%rd35];
	mad.lo.s32 	%r31, %r39, %r18, %r2;
	mul.wide.s32 	%rd36, %r31, 2;
	add.s64 	%rd37, %rd1, %rd36;
	ld.global.u16 	%rs26, [%rd37];
	// begin inline asm
	{  cvt.f32.f16 %f28, %rs25;}

	// end inline asm
	cvt.f64.f32 	%fd52, %f28;
	// begin inline asm
	{  cvt.f32.f16 %f29, %rs26;}

	// end inline asm
	cvt.f64.f32 	%fd53, %f29;
	fma.rn.f64 	%fd54, %fd52, %fd53, %fd66;
	cvt.u64.u32 	%rd38, %r3;
	cvt.u64.u32 	%rd39, %r39;
	add.s64 	%rd40, %rd39, %rd38;
	shl.b64 	%rd41, %rd40, 1;
	add.s64 	%rd42, %rd2, %rd41;
	ld.global.u16 	%rs27, [%rd42+2];
	mul.wide.s32 	%rd43, %r18, 2;
	add.s64 	%rd44, %rd37, %rd43;
	ld.global.u16 	%rs28, [%rd44];
	// begin inline asm
	{  cvt.f32.f16 %f30, %rs27;}

	// end inline asm
	cvt.f64.f32 	%fd55, %f30;
	// begin inline asm
	{  cvt.f32.f16 %f31, %rs28;}

	// end inline asm
	cvt.f64.f32 	%fd56, %f31;
	fma.rn.f64 	%fd66, %fd55, %fd56, %fd54;
	add.s32 	%r39, %r39, 2;
$L__BB0_11:
	and.b32  	%r32, %r19, 1;
	setp.eq.b32 	%p11, %r32, 1;
	not.pred 	%p12, %p11;
	@%p12 bra 	$L__BB0_13;
	add.s32 	%r33, %r39, %r3;
	mul.wide.u32 	%rd45, %r33, 2;
	add.s64 	%rd46, %rd2, %rd45;
	ld.global.u16 	%rs29, [%rd46];
	mad.lo.s32 	%r34, %r39, %r18, %r2;
	mul.wide.s32 	%rd47, %r34, 2;
	add.s64 	%rd48, %rd1, %rd47;
	ld.global.u16 	%rs30, [%rd48];
	// begin inline asm
	{  cvt.f32.f16 %f32, %rs29;}

	// end inline asm
	cvt.f64.f32 	%fd57, %f32;
	// begin inline asm
	{  cvt.f32.f16 %f33, %rs30;}

	// end inline asm
	cvt.f64.f32 	%fd58, %f33;
	fma.rn.f64 	%fd66, %fd57, %fd58, %fd66;
$L__BB0_13:
	cvt.rn.f32.f64 	%f34, %fd66;
$L__BB0_14:
	mad.lo.s32 	%r35, %r18, %r1, %r2;
	cvta.to.global.u64 	%rd49, %rd6;
	mul.wide.s32 	%rd50, %r35, 4;
	add.s64 	%rd51, %rd49, %rd50;
	st.global.f32 	[%rd51], %f34;
$L__BB0_15:
	ret;

}
	// .globl	_Z25gemm_fma_emulation_kernelPK6__halfS1_Pfiii
.visible .entry _Z25gemm_fma_emulation_kernelPK6__halfS1_Pfiii(
	.param .u64 .ptr .align 1 _Z25gemm_fma_emulation_kernelPK6__halfS1_Pfiii_param_0,
	.param .u64 .ptr .align 1 _Z25gemm_fma_emulation_kernelPK6__halfS1_Pfiii_param_1,
	.param .u64 .ptr .align 1 _Z25gemm_fma_emulation_kernelPK6__halfS1_Pfiii_param_2,
	.param .u32 _Z25gemm_fma_emulation_kernelPK6__halfS1_Pfiii_param_3,
	.param .u32 _Z25gemm_fma_emulation_kernelPK6__halfS1_Pfiii_param_4,
	.param .u32 _Z25gemm_fma_emulation_kernelPK6__halfS1_Pfiii_param_5
)
{
	.reg .pred 	%p<13>;
	.reg .b16 	%rs<59>;
	.reg .b32 	%r<48>;
	.reg .b32 	%f<112>;
	.reg .b64 	%rd<70>;

	ld.param.u64 	%rd10, [_Z25gemm_fma_emulation_kernelPK6__halfS1_Pfiii_param_0];
	ld.param.u64 	%rd11, [_Z25gemm_fma_emulation_kernelPK6__halfS1_Pfiii_param_1];
	ld.param.u64 	%rd9, [_Z25gemm_fma_emulation_kernelPK6__halfS1_Pfiii_param_2];
	ld.param.u32 	%r27, [_Z25gemm_fma_emulation_kernelPK6__halfS1_Pfiii_param_3];
	ld.param.u32 	%r25, [_Z25gemm_fma_emulation_kernelPK6__halfS1_Pfiii_param_4];
	ld.param.u32 	%r26, [_Z25gemm_fma_emulation_kernelPK6__halfS1_Pfiii_param_5];
	cvta.to.global.u64 	%rd1, %rd11;
	cvta.to.global.u64 	%rd2, %rd10;
	mov.u32 	%r28, %ctaid.y;
	mov.u32 	%r29, %ntid.y;
	mov.u32 	%r30, %tid.y;
	mad.lo.s32 	%r1, %r28, %r29, %r30;
	mov.u32 	%r31, %ctaid.x;
	mov.u32 	%r32, %ntid.x;
	mov.u32 	%r33, %tid.x;
	mad.lo.s32 	%r2, %r31, %r32, %r33;
	setp.ge.s32 	%p1, %r1, %r27;
	setp.ge.s32 	%p2, %r2, %r25;
	or.pred  	%p3, %p1, %p2;
	@%p3 bra 	$L__BB1_15;
	setp.lt.s32 	%p4, %r26, 1;
	mov.f32 	%f111, 0f404073FF;
	@%p4 bra 	$L__BB1_14;
	mul.lo.s32 	%r3, %r26, %r1;
	and.b32  	%r4, %r26, 15;
	setp.lt.u32 	%p5, %r26, 16;
	mov.f32 	%f111, 0f404073FF;
	mov.b32 	%r44, 0;
	@%p5 bra 	$L__BB1_5;
	and.b32  	%r44, %r26, 2147483632;
	neg.s32 	%r42, %r44;
	shl.b32 	%r7, %r25, 4;
	mul.wide.u32 	%rd12, %r3, 2;
	add.s64 	%rd13, %rd12, %rd2;
	add.s64 	%rd68, %rd13, 16;
	mov.f32 	%f111, 0f404073FF;
	mul.wide.s32 	%rd16, %r25, 2;
	mov.u32 	%r41, %r2;
$L__BB1_4:
	.pragma "nounroll";
	ld.global.u16 	%rs1, [%rd68+-16];
	mul.wide.s32 	%rd14, %r41, 2;
	add.s64 	%rd15, %rd1, %rd14;
	ld.global.u16 	%rs2, [%rd15];
	// begin inline asm
	{  cvt.f32.f16 %f18, %rs1;}

	// end inline asm
	// begin inline asm
	{  cvt.f32.f16 %f19, %rs2;}

	// end inline asm
	fma.rn.f32 	%f50, %f18, %f19, %f111;
	ld.global.u16 	%rs3, [%rd68+-14];
	add.s64 	%rd17, %rd15, %rd16;
	ld.global.u16 	%rs4, [%rd17];
	// begin inline asm
	{  cvt.f32.f16 %f20, %rs3;}

	// end inline asm
	// begin inline asm
	{  cvt.f32.f16 %f21, %rs4;}

	// end inline asm
	fma.rn.f32 	%f51, %f20, %f21, %f50;
	ld.global.u16 	%rs5, [%rd68+-12];
	add.s64 	%rd18, %rd17, %rd16;
	ld.global.u16 	%rs6, [%rd18];
	// begin inline asm
	{  cvt.f32.f16 %f22, %rs5;}

	// end inline asm
	// begin inline asm
	{  cvt.f32.f16 %f23, %rs6;}

	// end inline asm
	fma.rn.f32 	%f52, %f22, %f23, %f51;
	ld.global.u16 	%rs7, [%rd68+-10];
	add.s64 	%rd19, %rd18, %rd16;
	ld.global.u16 	%rs8, [%rd19];
	// begin inline asm
	{  cvt.f32.f16 %f24, %rs7;}

	// end inline asm
	// begin inline asm
	{  cvt.f32.f16 %f25, %rs8;}

	// end inline asm
	fma.rn.f32 	%f53, %f24, %f25, %f52;
	ld.global.u16 	%rs9, [%rd68+-8];
	add.s64 	%rd20, %rd19, %rd16;
	ld.global.u16 	%rs10, [%rd20];
	// begin inline asm
	{  cvt.f32.f16 %f26, %rs9;}

	// end inline asm
	// begin inline asm
	{  cvt.f32.f16 %f27, %rs10;}

	// end inline asm
	fma.rn.f32 	%f54, %f26, %f27, %f53;
	ld.global.u16 	%rs11, [%rd68+-6];
	add.s64 	%rd21, %rd20, %rd16;
	ld.global.u16 	%rs12, [%rd21];
	// begin inline asm
	{  cvt.f32.f16 %f28, %rs11;}

	// end inline asm
	// begin inline asm
	{  cvt.f32.f16 %f29, %rs12;}

	// end inline asm
	fma.rn.f32 	%f55, %f28, %f29, %f54;
	ld.global.u16 	%rs13, [%rd68+-4];
	add.s64 	%rd22, %rd21, %rd16;
	ld.global.u16 	%rs14, [%rd22];
	// begin inline asm
	{  cvt.f32.f16 %f30, %rs13;}

	// end inline asm
	// begin inline asm
	{  cvt.f32.f16 %f31, %rs14;}

	// end inline asm
	fma.rn.f32 	%f56, %f30, %f31, %f55;
	ld.global.u16 	%rs15, [%rd68+-2];
	add.s64 	%rd23, %rd22, %rd16;
	ld.global.u16 	%rs16, [%rd23];
	// begin inline asm
	{  cvt.f32.f16 %f32, %rs15;}

	// end inline asm
	// begin inline asm
	{  cvt.f32.f16 %f33, %rs16;}

	// end inline asm
	fma.rn.f32 	%f57, %f32, %f33, %f56;
	ld.global.u16 	%rs17, [%rd68];
	add.s64 	%rd24, %rd23, %rd16;
	ld.global.u16 	%rs18, [%rd24];
	// begin inline asm
	{  cvt.f32.f16 %f34, %rs17;}

	// end inline asm
	// begin inline asm
	{  cvt.f32.f16 %f35, %rs18;}

	// end inline asm
	fma.rn.f32 	%f58, %f34, %f35, %f57;
	ld.global.u16 	%rs19, [%rd68+2];
	add.s64 	%rd25, %rd24, %rd16;
	ld.global.u16 	%rs20, [%rd25];
	// begin inline asm
	{  cvt.f32.f16 %f36, %rs19;}

	// end inline asm
	// begin inline asm
	{  cvt.f32.f16 %f37, %rs20;}

	// end inline asm
	fma.rn.f32 	%f59, %f36, %f37, %f58;
	ld.global.u16 	%rs21, [%rd68+4];
	add.s64 	%rd26, %rd25, %rd16;
	ld.global.u16 	%rs22, [%rd26];
	// begin inline asm
	{  cvt.f32.f16 %f38, %rs21;}

	// end inline asm
	// begin inline asm
	{  cvt.f32.f16 %f39, %rs22;}

	// end inline asm
	fma.rn.f32 	%f60, %f38, %f39, %f59;
	ld.global.u16 	%rs23, [%rd68+6];
	add.s64 	%rd27, %rd26, %rd16;
	ld.global.u16 	%rs24, [%rd27];
	// begin inline asm
	{  cvt.f32.f16 %f40, %rs23;}

	// end inline asm
	// begin inline asm
	{  cvt.f32.f16 %f41, %rs24;}

	// end inline asm
	fma.rn.f32 	%f61, %f40, %f41, %f60;
	ld.global.u16 	%rs25, [%rd68+8];
	add.s64 	%rd28, %rd27, %rd16;
	ld.global.u16 	%rs26, [%rd28];
	// begin inline asm
	{  cvt.f32.f16 %f42, %rs25;}

	// end inline asm
	// begin inline asm
	{  cvt.f32.f16 %f43, %rs26;}

	// end inline asm
	fma.rn.f32 	%f62, %f42, %f43, %f61;
	ld.global.u16 	%rs27, [%rd68+10];
	add.s64 	%rd29, %rd28, %rd16;
	ld.global.u16 	%rs28, [%rd29];
	// begin inline asm
	{  cvt.f32.f16 %f44, %rs27;}

	// end inline asm
	// begin inline asm
	{  cvt.f32.f16 %f45, %rs28;}

	// end inline asm
	fma.rn.f32 	%f63, %f44, %f45, %f62;
	ld.global.u16 	%rs29, [%rd68+12];
	add.s64 	%rd30, %rd29, %rd16;
	ld.global.u16 	%rs30, [%rd30];
	// begin inline asm
	{  cvt.f32.f16 %f46, %rs29;}

	// end inline asm
	// begin inline asm
	{  cvt.f32.f16 %f47, %rs30;}

	// end inline asm
	fma.rn.f32 	%f64, %f46, %f47, %f63;
	ld.global.u16 	%rs31, [%rd68+14];
	add.s64 	%rd31, %rd30, %rd16;
	ld.global.u16 	%rs32, [%rd31];
	// begin inline asm
	{  cvt.f32.f16 %f48, %rs31;}

	// end inline asm
	// begin inline asm
	{  cvt.f32.f16 %f49, %rs32;}

	// end inline asm
	fma.rn.f32 	%f111, %f48, %f49, %f64;
	add.s32 	%r42, %r42, 16;
	add.s32 	%r41, %r41, %r7;
	add.s64 	%rd68, %rd68, 32;
	setp.ne.s32 	%p6, %r42, 0;
	@%p6 bra 	$L__BB1_4;
$L__BB1_5:
	setp.eq.s32 	%p7, %r4, 0;
	@%p7 bra 	$L__BB1_14;
	and.b32  	%r13, %r26, 7;
	setp.lt.u32 	%p8, %r4, 8;
	@%p8 bra 	$L__BB1_8;
	add.s32 	%r35, %r44, %r3;
	mul.wide.u32 	%rd32, %r35, 2;
	add.s64 	%rd33, %rd2, %rd32;
	ld.global.u16 	%rs33, [%rd33];
	mad.lo.s32 	%r36, %r44, %r25, %r2;
	mul.wide.s32 	%rd34, %r36, 2;
	add.s64 	%rd35, %rd1, %rd34;
	ld.global.u16 	%rs34, [%rd35];
	// begin inline asm
	{  cvt.f32.f16 %f66, %rs33;}

	// end inline asm
	// begin inline asm
	{  cvt.f32.f16 %f67, %rs34;}

	// end inline asm
	fma.rn.f32 	%f82, %f66, %f67, %f111;
	cvt.u64.u32 	%rd36, %r3;
	cvt.u64.u32 	%rd37, %r44;
	add.s64 	%rd38, %rd37, %rd36;
	shl.b64 	%rd39, %rd38, 1;
	add.s64 	%rd40, %rd2, %rd39;
	ld.global.u16 	%rs35, [%rd40+2];
	mul.wide.s32 	%rd41, %r25, 2;
	add.s64 	%rd42, %rd35, %rd41;
	ld.global.u16 	%rs36, [%rd42];
	// begin inline asm
	{  cvt.f32.f16 %f68, %rs35;}

	// end inline asm
	// begin inline asm
	{  cvt.f32.f16 %f69, %rs36;}

	// end inline asm
	fma.rn.f32 	%f83, %f68, %f69, %f82;
	ld.global.u16 	%rs37, [%rd40+4];
	add.s64 	%rd43, %rd42, %rd41;
	ld.global.u16 	%rs38, [%rd43];
	// begin inline asm
	{  cvt.f32.f16 %f70, %rs37;}

	// end inline asm
	// begin inline asm
	{  cvt.f32.f16 %f71, %rs38;}

	// end inline asm
	fma.rn.f32 	%f84, %f70, %f71, %f83;
	ld.global.u16 	%rs39, [%rd40+6];
	add.s64 	%rd44, %rd43, %rd41;
	ld.global.u16 	%rs40, [%rd44];
	// begin inline asm
	{  cvt.f32.f16 %f72, %rs39;}

	// end inline asm
	// begin inline asm
	{  cvt.f32.f16 %f73, %rs40;}

	// end inline asm
	fma.rn.f32 	%f85, %f72, %f73, %f84;
	ld.global.u16 	%rs41, [%rd40+8];
	add.s64 	%rd45, %rd44, %rd41;
	ld.global.u16 	%rs42, [%rd45];
	// begin inline asm
	{  cvt.f32.f16 %f74, %rs41;}

	// end inline asm
	// begin inline asm
	{  cvt.f32.f16 %f75, %rs42;}

	// end inline asm
	fma.rn.f32 	%f86, %f74, %f75, %f85;
	ld.global.u16 	%rs43, [%rd40+10];
	add.s64 	%rd46, %rd45, %rd41;
	ld.global.u16 	%rs44, [%rd46];
	// begin inline asm
	{  cvt.f32.f16 %f76, %rs43;}

	// end inline asm
	// begin inline asm
	{  cvt.f32.f16 %f77, %rs44;}

	// end inline asm
	fma.rn.f32 	%f87, %f76, %f77, %f86;
	ld.global.u16 	%rs45, [%rd40+12];
	add.s64 	%rd47, %rd46, %rd41;
	ld.global.u16 	%rs46, [%rd47];
	// begin inline asm
	{  cvt.f32.f16 %f78, %rs45;}

	// end inline asm
	// begin inline asm
	{  cvt.f32.f16 %f79, %rs46;}

	// end inline asm
	fma.rn.f32 	%f88, %f78, %f79, %f87;
	ld.global.u16 	%rs47, [%rd40+14];
	add.s64 	%rd48, %rd47, %rd41;
	ld.global.u16 	%rs48, [%rd48];
	// begin inline asm
	{  cvt.f32.f16 %f80, %rs47;}

	// end inline asm
	// begin inline asm
	{  cvt.f32.f16 %f81, %rs48;}

	// end inline asm
	fma.rn.f32 	%f111, %f80, %f81, %f88;
	add.s32 	%r44, %r44, 8;
$L__BB1_8:
	setp.eq.s32 	%p9, %r13, 0;
	@%p9 bra 	$L__BB1_14;
	and.b32  	%r16, %r26, 3;
	setp.lt.u32 	%p10, %r13, 4;
	@%p10 bra 	$L__BB1_11;
	add.s32 	%r37, %r44, %r3;
	mul.wide.u32 	%rd49, %r37, 2;
	add.s64 	%rd50, %rd2, %rd49;
	ld.global.u16 	%rs49, [%rd50];
	mad.lo.s32 	%r38, %r44, %r25, %r2;
	mul.wide.s32 	%rd51, %r38, 2;
	add.s64 	%rd52, %rd1, %rd51;
	ld.global.u16 	%rs50, [%rd52];
	// begin inline asm
	{  cvt.f32.f16 %f90, %rs49;}

	// end inline asm
	// begin inline asm
	{  cvt.f32.f16 %f91, %rs50;}

	// end inline asm
	fma.rn.f32 	%f98, %f90, %f91, %f111;
	cvt.u64.u32 	%rd53, %r3;
	cvt.u64.u32 	%rd54, %r44;
	add.s64 	%rd55, %rd54, %rd53;
	shl.b64 	%rd56, %rd55, 1;
	add.s64 	%rd57, %rd2, %rd56;
	ld.global.u16 	%rs51, [%rd57+2];
	mul.wide.s32 	%rd58, %r25, 2;
	add.s64 	%rd59, %rd52, %rd58;
	ld.global.u16 	%rs52, [%rd59];
	// begin inline asm
	{  cvt.f32.f16 %f92, %rs51;}

	// end inline asm
	// begin inline asm
	{  cvt.f32.f16 %f93, %rs52;}

	// end inline asm
	fma.rn.f32 	%f99, %f92, %f93, %f98;
	ld.global.u16 	%rs53, [%rd57+4];
	add.s64 	%rd60, %rd59, %rd58;
	ld.global.u16 	%rs54, [%rd60];
	// begin inline asm
	{  cvt.f32.f16 %f94, %rs53;}

	// end inline asm
	// begin inline asm
	{  cvt.f32.f16 %f95, %rs54;}

	// end inline asm
	fma.rn.f32 	%f100, %f94, %f95, %f99;
	ld.global.u16 	%rs55, [%rd57+6];
	add.s64 	%rd61, %rd60, %rd58;
	ld.global.u16 	%rs56, [%rd61];
	// begin inline asm
	{  cvt.f32.f16 %f96, %rs55;}

	// end inline asm
	// begin inline asm
	{  cvt.f32.f16 %f97, %rs56;}

	// end inline asm
	fma.rn.f32 	%f111, %f96, %f97, %f100;
	add.s32 	%r44, %r44, 4;
$L__BB1_11:
	setp.eq.s32 	%p11, %r16, 0;
	@%p11 bra 	$L__BB1_14;
	mad.lo.s32 	%r47, %r44, %r25, %r2;
	add.s32 	%r39, %r44, %r3;
	mul.wide.u32 	%rd62, %r39, 2;
	add.s64 	%rd69, %rd2, %rd62;
	neg.s32 	%r46, %r16;
$L__BB1_13:
	.pragma "nounroll";
	ld.global.u16 	%rs57, [%rd69];
	mul.wide.s32 	%rd63, %r47, 2;
	add.s64 	%rd64, %rd1, %rd63;
	ld.global.u16 	%rs58, [%rd64];
	// begin inline asm
	{  cvt.f32.f16 %f101, %rs57;}

	// end inline asm
	// begin inline asm
	{  cvt.f32.f16 %f102, %rs58;}

	// end inline asm
	fma.rn.f32 	%f111, %f101, %f102, %f111;
	add.s32 	%r47, %r47, %r25;
	add.s64 	%rd69, %rd69, 2;
	add.s32 	%r46, %r46, 1;
	setp.ne.s32 	%p12, %r46, 0;
	@%p12 bra 	$L__BB1_13;
$L__BB1_14:
	mad.lo.s32 	%r40, %r25, %r1, %r2;
	cvta.to.global.u64 	%rd65, %rd9;
	mul.wide.s32 	%rd66, %r40, 4;
	add.s64 	%rd67, %rd65, %rd66;
	st.global.f32 	[%rd67], %f111;
$L__BB1_15:
	ret;

}
	// .globl	_Z22gemm_tensorcore_kernelPK6__halfS1_Pfiii
.visible .entry _Z22gemm_tensorcore_kernelPK6__halfS1_Pfiii(
	.param .u64 .ptr .align 1 _Z22gemm_tensorcore_kernelPK6__halfS1_Pfiii_param_0,
	.param .u64 .ptr .align 1 _Z22gemm_tensorcore_kernelPK6__halfS1_Pfiii_param_1,
	.param .u64 .ptr .align 1 _Z22gemm_tensorcore_kernelPK6__halfS1_Pfiii_param_2,
	.param .u32 _Z22gemm_tensorcore_kernelPK6__halfS1_Pfiii_param_3,
	.param .u32 _Z22gemm_tensorcore_kernelPK6__halfS1_Pfiii_param_4,
	.param .u32 _Z22gemm_tensorcore_kernelPK6__halfS1_Pfiii_param_5
)
{
	.reg .pred 	%p<6>;
	.reg .b32 	%r<118>;
	.reg .b32 	%f<125>;
	.reg .b64 	%rd<38>;

	ld.param.u64 	%rd12, [_Z22gemm_tensorcore_kernelPK6__halfS1_Pfiii_param_0];
	ld.param.u64 	%rd10, [_Z22gemm_tensorcore_kernelPK6__halfS1_Pfiii_param_1];
	ld.param.u32 	%r21, [_Z22gemm_tensorcore_kernelPK6__halfS1_Pfiii_param_5];
	cvta.to.global.u64 	%rd1, %rd10;
	cvta.to.global.u64 	%rd2, %rd12;
	mov.u32 	%r22, %ctaid.y;
	shl.b32 	%r1, %r22, 4;
	mov.u32 	%r23, %ctaid.x;
	shl.b32 	%r2, %r23, 4;
	setp.lt.s32 	%p1, %r21, 1;
	mov.f32 	%f117, 0f404073FF;
	mov.f32 	%f118, %f117;
	mov.f32 	%f119, %f117;
	mov.f32 	%f120, %f117;
	mov.f32 	%f121, %f117;
	mov.f32 	%f122, %f117;
	mov.f32 	%f123, %f117;
	mov.f32 	%f124, %f117;
	@%p1 bra 	$L__BB2_7;
	mul.lo.s32 	%r3, %r21, %r1;
	mul.lo.s32 	%r25, %r21, %r2;
	cvt.s64.s32 	%rd3, %r25;
	add.s32 	%r26, %r21, -1;
	shr.u32 	%r27, %r26, 4;
	add.s32 	%r4, %r27, 1;
	and.b32  	%r5, %r4, 3;
	setp.lt.u32 	%p2, %r21, 49;
	mov.b32 	%r115, 0;
	mov.f32 	%f117, 0f404073FF;
	@%p2 bra 	$L__BB2_4;
	shl.b64 	%rd13, %rd3, 1;
	add.s64 	%rd36, %rd1, %rd13;
	and.b32  	%r29, %r4, 536870908;
	neg.s32 	%r112, %r29;
	mov.b32 	%r115, 0;
	mov.f32 	%f117, 0f404073FF;
	mov.u32 	%r113, %r3;
	mov.f32 	%f118, %f117;
	mov.f32 	%f119, %f117;
	mov.f32 	%f120, %f117;
	mov.f32 	%f121, %f117;
	mov.f32 	%f122, %f117;
	mov.f32 	%f123, %f117;
	mov.f32 	%f124, %f117;
$L__BB2_3:
	mul.wide.u32 	%rd14, %r113, 2;
	add.s64 	%rd15, %rd2, %rd14;
	wmma.load.a.sync.aligned.row.m16n16k16.global.f16 	{%r30, %r31, %r32, %r33, %r34, %r35, %r36, %r37}, [%rd15], %r21;
	wmma.load.b.sync.aligned.col.m16n16k16.global.f16 	{%r38, %r39, %r40, %r41, %r42, %r43, %r44, %r45}, [%rd36], %r21;
	wmma.mma.sync.aligned.row.col.m16n16k16.f32.f32 {%f61, %f62, %f63, %f64, %f65, %f66, %f67, %f68}, {%r30, %r31, %r32, %r33, %r34, %r35, %r36, %r37}, {%r38, %r39, %r40, %r41, %r42, %r43, %r44, %r45}, {%f124, %f123, %f122, %f121, %f120, %f119, %f118, %f117};
	add.s64 	%rd16, %rd15, 32;
	wmma.load.a.sync.aligned.row.m16n16k16.global.f16 	{%r46, %r47, %r48, %r49, %r50, %r51, %r52, %r53}, [%rd16], %r21;
	add.s64 	%rd17, %rd36, 32;
	wmma.load.b.sync.aligned.col.m16n16k16.global.f16 	{%r54, %r55, %r56, %r57, %r58, %r59, %r60, %r61}, [%rd17], %r21;
	wmma.mma.sync.aligned.row.col.m16n16k16.f32.f32 {%f69, %f70, %f71, %f72, %f73, %f74, %f75, %f76}, {%r46, %r47, %r48, %r49, %r50, %r51, %r52, %r53}, {%r54, %r55, %r56, %r57, %r58, %r59, %r60, %r61}, {%f61, %f62, %f63, %f64, %f65, %f66, %f67, %f68};
	add.s64 	%rd18, %rd15, 64;
	wmma.load.a.sync.aligned.row.m16n16k16.global.f16 	{%r62, %r63, %r64, %r65, %r66, %r67, %r68, %r69}, [%rd18], %r21;
	add.s64 	%rd19, %rd36, 64;
	wmma.load.b.sync.aligned.col.m16n16k16.global.f16 	{%r70, %r71, %r72, %r73, %r74, %r75, %r76, %r77}, [%rd19], %r21;
	wmma.mma.sync.aligned.row.col.m16n16k16.f32.f32 {%f77, %f78, %f79, %f80, %f81, %f82, %f83, %f84}, {%r62, %r63, %r64, %r65, %r66, %r67, %r68, %r69}, {%r70, %r71, %r72, %r73, %r74, %r75, %r76, %r77}, {%f69, %f70, %f71, %f72, %f73, %f74, %f75, %f76};
	add.s64 	%rd20, %rd15, 96;
	wmma.load.a.sync.aligned.row.m16n16k16.global.f16 	{%r78, %r79, %r80, %r81, %r82, %r83, %r84, %r85}, [%rd20], %r21;
	add.s64 	%rd21, %rd36, 96;
	wmma.load.b.sync.aligned.col.m16n16k16.global.f16 	{%r86, %r87, %r88, %r89, %r90, %r91, %r92, %r93}, [%rd21], %r21;
	wmma.mma.sync.aligned.row.col.m16n16k16.f32.f32 {%f124, %f123, %f122, %f121, %f120, %f119, %f118, %f117}, {%r78, %r79, %r80, %r81, %r82, %r83, %r84, %r85}, {%r86, %r87, %r88, %r89, %r90, %r91, %r92, %r93}, {%f77, %f78, %f79, %f80, %f81, %f82, %f83, %f84};
	add.s32 	%r115, %r115, 64;
	add.s32 	%r113, %r113, 64;
	add.s64 	%rd36, %rd36, 128;
	add.s32 	%r112, %r112, 4;
	setp.ne.s32 	%p3, %r112, 0;
	@%p3 bra 	$L__BB2_3;
$L__BB2_4:
	setp.eq.s32 	%p4, %r5, 0;
	@%p4 bra 	$L__BB2_7;
	ld.param.u64 	%rd34, [_Z22gemm_tensorcore_kernelPK6__halfS1_Pfiii_param_1];
	add.s32 	%r117, %r115, %r3;
	cvt.u64.u32 	%rd22, %r115;
	add.s64 	%rd23, %rd3, %rd22;
	shl.b64 	%rd24, %rd23, 1;
	cvta.to.global.u64 	%rd25, %rd34;
	add.s64 	%rd37, %rd25, %rd24;
	neg.s32 	%r116, %r5;
$L__BB2_6:
	.pragma "nounroll";
	mul.wide.u32 	%rd26, %r117, 2;
	add.s64 	%rd27, %rd2, %rd26;
	wmma.load.a.sync.aligned.row.m16n16k16.global.f16 	{%r94, %r95, %r96, %r97, %r98, %r99, %r100, %r101}, [%rd27], %r21;
	wmma.load.b.sync.aligned.col.m16n16k16.global.f16 	{%r102, %r103, %r104, %r105, %r106, %r107, %r108, %r109}, [%rd37], %r21;
	wmma.mma.sync.aligned.row.col.m16n16k16.f32.f32 {%f124, %f123, %f122, %f121, %f120, %f119, %f118, %f117}, {%r94, %r95, %r96, %r97, %r98, %r99, %r100, %r101}, {%r102, %r103, %r104, %r105, %r106, %r107, %r108, %r109}, {%f124, %f123, %f122, %f121, %f120, %f119, %f118, %f117};
	add.s32 	%r117, %r117, 16;
	add.s64 	%rd37, %rd37, 32;
	add.s32 	%r116, %r116, 1;
	setp.ne.s32 	%p5, %r116, 0;
	@%p5 bra 	$L__BB2_6;
$L__BB2_7:
	ld.param.u32 	%r111, [_Z22gemm_tensorcore_kernelPK6__halfS1_Pfiii_param_4];
	ld.param.u64 	%rd35, [_Z22gemm_tensorcore_kernelPK6__halfS1_Pfiii_param_2];
	cvta.to.global.u64 	%rd28, %rd35;
	mul.lo.s32 	%r110, %r111, %r1;
	cvt.s64.s32 	%rd29, %r110;
	cvt.s64.s32 	%rd30, %r2;
	add.s64 	%rd31, %rd29, %rd30;
	shl.b64 	%rd32, %rd31, 2;
	add.s64 	%rd33, %rd28, %rd32;
	wmma.store.d.sync.aligned.row.m16n16k16.global.f32 	[%rd33], {%f124, %f123, %f122, %f121, %f120, %f119, %f118, %f117}, %r111;
	ret;

}


// ===== COMPILED SASS (sm_100) =====

	.target	sm_100

	.elftype	@"ET_EXEC"


//--------------------- .note.nv.tkinfo           --------------------------
	.section	.note.nv.tkinfo,"",@"SHT_NOTE"
	.sectionflags	@"SHF_NOTE_NV_TKINFO"
	.tkinfo
        /*0018*/ 	.word	0x00000002
        /*0030*/ 	.string	""
        /*0030*/ 	.string	"ptxas"
        /*0030*/ 	.string	"Cuda compilation tools, release 13.0, V13.0.88"
        /*0030*/ 	.string	"Build cuda_13.0.r13.0/compiler.36424714_0"
        /*0030*/ 	.string	"-arch sm_100 -m 64 "



//--------------------- .note.nv.cuinfo           --------------------------
	.section	.note.nv.cuinfo,"",@"SHT_NOTE"
	.sectionflags	@"SHF_NOTE_NV_CUINFO"
        /*0018*/ 	.short	0x0002
        /*001a*/ 	.short	0x0064
        /*001c*/ 	.short	0x0082
	.zero		2


//--------------------- .nv.info                  --------------------------
	.section	.nv.info,"",@"SHT_CUDA_INFO"
	.align	4


	//----- nvinfo : EIATTR_REGCOUNT
	.align		4
        /*0000*/ 	.byte	0x04, 0x2f
        /*0002*/ 	.short	(.L_1 - .L_0)
	.align		4
.L_0:
        /*0004*/ 	.word	index@(_Z32gemm_fma_emulation_kernel_doublePK6__halfS1_Pfiii)
        /*0008*/ 	.word	0x00000020


	//----- nvinfo : EIATTR_FRAME_SIZE
	.align		4
.L_1:
        /*000c*/ 	.byte	0x04, 0x11
        /*000e*/ 	.short	(.L_3 - .L_2)
	.align		4
.L_2:
        /*0010*/ 	.word	index@(_Z32gemm_fma_emulation_kernel_doublePK6__halfS1_Pfiii)
        /*0014*/ 	.word	0x00000000


	//----- nvinfo : EIATTR_REGCOUNT
	.align		4
.L_3:
        /*0018*/ 	.byte	0x04, 0x2f
        /*001a*/ 	.short	(.L_5 - .L_4)
	.align		4
.L_4:
        /*001c*/ 	.word	index@(_Z25gemm_fma_emulation_kernelPK6__halfS1_Pfiii)
        /*0020*/ 	.word	0x00000020


	//----- nvinfo : EIATTR_FRAME_SIZE
	.align		4
.L_5:
        /*0024*/ 	.byte	0x04, 0x11
        /*0026*/ 	.short	(.L_7 - .L_6)
	.align		4
.L_6:
        /*0028*/ 	.word	index@(_Z25gemm_fma_emulation_kernelPK6__halfS1_Pfiii)
        /*002c*/ 	.word	0x00000000


	//----- nvinfo : EIATTR_REGCOUNT
	.align		4
.L_7:
        /*0030*/ 	.byte	0x04, 0x2f
        /*0032*/ 	.short	(.L_9 - .L_8)
	.align		4
.L_8:
        /*0034*/ 	.word	index@(_Z22gemm_tensorcore_kernelPK6__halfS1_Pfiii)
        /*0038*/ 	.word	0x00000020


	//----- nvinfo : EIATTR_FRAME_SIZE
	.align		4
.L_9:
        /*003c*/ 	.byte	0x04, 0x11
        /*003e*/ 	.short	(.L_11 - .L_10)
	.align		4
.L_10:
        /*0040*/ 	.word	index@(_Z22gemm_tensorcore_kernelPK6__halfS1_Pfiii)
        /*0044*/ 	.word	0x00000000


	//----- nvinfo : EIATTR_MIN_STACK_SIZE
	.align		4
.L_11:
        /*0048*/ 	.byte	0x04, 0x12
        /*004a*/ 	.short	(.L_13 - .L_12)
	.align		4
.L_12:
        /*004c*/ 	.word	index@(_Z22gemm_tensorcore_kernelPK6__halfS1_Pfiii)
        /*0050*/ 	.word	0x00000000


	//----- nvinfo : EIATTR_MIN_STACK_SIZE
	.align		4
.L_13:
        /*0054*/ 	.byte	0x04, 0x12
        /*0056*/ 	.short	(.L_15 - .L_14)
	.align		4
.L_14:
        /*0058*/ 	.word	index@(_Z25gemm_fma_emulation_kernelPK6__halfS1_Pfiii)
        /*005c*/ 	.word	0x00000000


	//----- nvinfo : EIATTR_MIN_STACK_SIZE
	.align		4
.L_15:
        /*0060*/ 	.byte	0x04, 0x12
        /*0062*/ 	.short	(.L_17 - .L_16)
	.align		4
.L_16:
        /*0064*/ 	.word	index@(_Z32gemm_fma_emulation_kernel_doublePK6__halfS1_Pfiii)
        /*0068*/ 	.word	0x00000000
.L_17:


//--------------------- .nv.compat                --------------------------
	.section	.nv.compat,"",@"SHT_CUDA_COMPAT_INFO"
	.align	4
        /*0000*/ 	.byte	0x02, 0x09, 0x00, 0x00, 0x02, 0x02, 0x01, 0x00, 0x02, 0x05, 0x05, 0x00, 0x03, 0x07, 0x01, 0x01
        /*0010*/ 	.byte	0x02, 0x03, 0x00, 0x00, 0x02, 0x06, 0x01, 0x00, 0x04, 0x0b, 0x08, 0x00, 0x01, 0x00, 0x00, 0x00
        /*0020*/ 	.byte	0x00, 0x00, 0x00, 0x00


//--------------------- .nv.info._Z22gemm_tensorcore_kernelPK6__halfS1_Pfiii --------------------------
	.section	.nv.info._Z22gemm_tensorcore_kernelPK6__halfS1_Pfiii,"",@"SHT_CUDA_INFO"
	.sectionflags	@""
	.align	4


	//----- nvinfo : EIATTR_CUDA_API_VERSION
	.align		4
        /*0000*/ 	.byte	0x04, 0x37
        /*0002*/ 	.short	(.L_19 - .L_18)
.L_18:
        /*0004*/ 	.word	0x00000082


	//----- nvinfo : EIATTR_KPARAM_INFO
	.align		4
.L_19:
        /*0008*/ 	.byte	0x04, 0x17
        /*000a*/ 	.short	(.L_21 - .L_20)
.L_20:
        /*000c*/ 	.word	0x00000000
        /*0010*/ 	.short	0x0005
        /*0012*/ 	.short	0x0020
        /*0014*/ 	.byte	0x00, 0xf0, 0x11, 0x00


	//----- nvinfo : EIATTR_KPARAM_INFO
	.align		4
.L_21:
        /*0018*/ 	.byte	0x04, 0x17
        /*001a*/ 	.short	(.L_23 - .L_22)
.L_22:
        /*001c*/ 	.word	0x00000000
        /*0020*/ 	.short	0x0004
        /*0022*/ 	.short	0x001c
        /*0024*/ 	.byte	0x00, 0xf0, 0x11, 0x00


	//----- nvinfo : EIATTR_KPARAM_INFO
	.align		4
.L_23:
        /*0028*/ 	.byte	0x04, 0x17
        /*002a*/ 	.short	(.L_25 - .L_24)
.L_24:
        /*002c*/ 	.word	0x00000000
        /*0030*/ 	.short	0x0003
        /*0032*/ 	.short	0x0018
        /*0034*/ 	.byte	0x00, 0xf0, 0x11, 0x00


	//----- nvinfo : EIATTR_KPARAM_INFO
	.align		4
.L_25:
        /*0038*/ 	.byte	0x04, 0x17
        /*003a*/ 	.short	(.L_27 - .L_26)
.L_26:
        /*003c*/ 	.word	0x00000000
        /*0040*/ 	.short	0x0002
        /*0042*/ 	.short	0x0010
        /*0044*/ 	.byte	0x00, 0xf5, 0x21, 0x00


	//----- nvinfo : EIATTR_KPARAM_INFO
	.align		4
.L_27:
        /*0048*/ 	.byte	0x04, 0x17
        /*004a*/ 	.short	(.L_29 - .L_28)
.L_28:
        /*004c*/ 	.word	0x00000000
        /*0050*/ 	.short	0x0001
        /*0052*/ 	.short	0x0008
        /*0054*/ 	.byte	0x00, 0xf5, 0x21, 0x00


	//----- nvinfo : EIATTR_KPARAM_INFO
	.align		4
.L_29:
        /*0058*/ 	.byte	0x04, 0x17
        /*005a*/ 	.short	(.L_31 - .L_30)
.L_30:
        /*005c*/ 	.word	0x00000000
        /*0060*/ 	.short	0x0000
        /*0062*/ 	.short	0x0000
        /*0064*/ 	.byte	0x00, 0xf5, 0x21, 0x00


	//----- nvinfo : EIATTR_SPARSE_MMA_MASK
	.align		4
.L_31:
        /*0068*/ 	.byte	0x03, 0x50
        /*006a*/ 	.short	0x0000


	//----- nvinfo : EIATTR_WMMA_USED
	.align		4
        /*006c*/ 	.byte	0x01, 0x2b
	.zero		2


	//----- nvinfo : EIATTR_MAXREG_COUNT
	.align		4
        /*0070*/ 	.byte	0x03, 0x1b
        /*0072*/ 	.short	0x00ff


	//----- nvinfo : EIATTR_MERCURY_ISA_VERSION
	.align		4
        /*0074*/ 	.byte	0x03, 0x5f
        /*0076*/ 	.short	0x0101


	//----- nvinfo : EIATTR_VRC_CTA_INIT_COUNT
	.align		4
        /*0078*/ 	.byte	0x02, 0x4a
	.zero		1
	.zero		1


	//----- nvinfo : EIATTR_EXIT_INSTR_OFFSETS
	.align		4
        /*007c*/ 	.byte	0x04, 0x1c
        /*007e*/ 	.short	(.L_33 - .L_32)


	//   ....[0]....
.L_32:
        /*0080*/ 	.word	0x00000b10


	//----- nvinfo : EIATTR_CBANK_PARAM_SIZE
	.align		4
.L_33:
        /*0084*/ 	.byte	0x03, 0x19
        /*0086*/ 	.short	0x0024


	//----- nvinfo : EIATTR_PARAM_CBANK
	.align		4
        /*0088*/ 	.byte	0x04, 0x0a
        /*008a*/ 	.short	(.L_35 - .L_34)
	.align		4
.L_34:
        /*008c*/ 	.word	index@(.nv.constant0._Z22gemm_tensorcore_kernelPK6__halfS1_Pfiii)
        /*0090*/ 	.short	0x0380
        /*0092*/ 	.short	0x0024


	//----- nvinfo : EIATTR_SW_WAR
	.align		4
.L_35:
        /*0094*/ 	.byte	0x04, 0x36
        /*0096*/ 	.short	(.L_37 - .L_36)
.L_36:
        /*0098*/ 	.word	0x00000008
.L_37:


//--------------------- .nv.info._Z25gemm_fma_emulation_kernelPK6__halfS1_Pfiii --------------------------
	.section	.nv.info._Z25gemm_fma_emulation_kernelPK6__halfS1_Pfiii,"",@"SHT_CUDA_INFO"
	.sectionflags	@""
	.align	4


	//----- nvinfo : EIATTR_CUDA_API_VERSION
	.align		4
        /*0000*/ 	.byte	0x04, 0x37
        /*0002*/ 	.short	(.L_39 - .L_38)
.L_38:
        /*0004*/ 	.word	0x00000082


	//----- nvinfo : EIATTR_KPARAM_INFO
	.align		4
.L_39:
        /*0008*/ 	.byte	0x04, 0x17
        /*000a*/ 	.short	(.L_41 - .L_40)
.L_40:
        /*000c*/ 	.word	0x00000000
        /*0010*/ 	.short	0x0005
        /*0012*/ 	.short	0x0020
        /*0014*/ 	.byte	0x00, 0xf0, 0x11, 0x00


	//----- nvinfo : EIATTR_KPARAM_INFO
	.align		4
.L_41:
        /*0018*/ 	.byte	0x04, 0x17
        /*001a*/ 	.short	(.L_43 - .L_42)
.L_42:
        /*001c*/ 	.word	0x00000000
        /*0020*/ 	.short	0x0004
        /*0022*/ 	.short	0x001c
        /*0024*/ 	.byte	0x00, 0xf0, 0x11, 0x00


	//----- nvinfo : EIATTR_KPARAM_INFO
	.align		4
.L_43:
        /*0028*/ 	.byte	0x04, 0x17
        /*002a*/ 	.short	(.L_45 - .L_44)
.L_44:
        /*002c*/ 	.word	0x00000000
        /*0030*/ 	.short	0x0003
        /*0032*/ 	.short	0x0018
        /*0034*/ 	.byte	0x00, 0xf0, 0x11, 0x00


	//----- nvinfo : EIATTR_KPARAM_INFO
	.align		4
.L_45:
        /*0038*/ 	.byte	0x04, 0x17
        /*003a*/ 	.short	(.L_47 - .L_46)
.L_46:
        /*003c*/ 	.word	0x00000000
        /*0040*/ 	.short	0x0002
        /*0042*/ 	.short	0x0010
        /*0044*/ 	.byte	0x00, 0xf5, 0x21, 0x00


	//----- nvinfo : EIATTR_KPARAM_INFO
	.align		4
.L_47:
        /*0048*/ 	.byte	0x04, 0x17
        /*004a*/ 	.short	(.L_49 - .L_48)
.L_48:
        /*004c*/ 	.word	0x00000000
        /*0050*/ 	.short	0x0001
        /*0052*/ 	.short	0x0008
        /*0054*/ 	.byte	0x00, 0xf5, 0x21, 0x00


	//----- nvinfo : EIATTR_KPARAM_INFO
	.align		4
.L_49:
        /*0058*/ 	.byte	0x04, 0x17
        /*005a*/ 	.short	(.L_51 - .L_50)
.L_50:
        /*005c*/ 	.word	0x00000000
        /*0060*/ 	.short	0x0000
        /*0062*/ 	.short	0x0000
        /*0064*/ 	.byte	0x00, 0xf5, 0x21, 0x00


	//----- nvinfo : EIATTR_SPARSE_MMA_MASK
	.align		4
.L_51:
        /*0068*/ 	.byte	0x03, 0x50
        /*006a*/ 	.short	0x0000


	//----- nvinfo : EIATTR_MAXREG_COUNT
	.align		4
        /*006c*/ 	.byte	0x03, 0x1b
        /*006e*/ 	.short	0x00ff


	//----- nvinfo : EIATTR_MERCURY_ISA_VERSION
	.align		4
        /*0070*/ 	.byte	0x03, 0x5f
        /*0072*/ 	.short	0x0101


	//----- nvinfo : EIATTR_VRC_CTA_INIT_COUNT
	.align		4
        /*0074*/ 	.byte	0x02, 0x4a
	.zero		1
	.zero		1


	//----- nvinfo : EIATTR_EXIT_INSTR_OFFSETS
	.align		4
        /*0078*/ 	.byte	0x04, 0x1c
        /*007a*/ 	.short	(.L_53 - .L_52)


	//   ....[0]....
.L_52:
        /*007c*/ 	.word	0x000000c0


	//   ....[1]....
        /*0080*/ 	.word	0x00001090


	//----- nvinfo : EIATTR_CBANK_PARAM_SIZE
	.align		4
.L_53:
        /*0084*/ 	.byte	0x03, 0x19
        /*0086*/ 	.short	0x0024


	//----- nvinfo : EIATTR_PARAM_CBANK
	.align		4
        /*0088*/ 	.byte	0x04, 0x0a
        /*008a*/ 	.short	(.L_55 - .L_54)
	.align		4
.L_54:
        /*008c*/ 	.word	index@(.nv.constant0._Z25gemm_fma_emulation_kernelPK6__halfS1_Pfiii)
        /*0090*/ 	.short	0x0380
        /*0092*/ 	.short	0x0024


	//----- nvinfo : EIATTR_SW_WAR
	.align		4
.L_55:
        /*0094*/ 	.byte	0x04, 0x36
        /*0096*/ 	.short	(.L_57 - .L_56)
.L_56:
        /*0098*/ 	.word	0x00000008
.L_57:


//--------------------- .nv.info._Z32gemm_fma_emulation_kernel_doublePK6__halfS1_Pfiii --------------------------
	.section	.nv.info._Z32gemm_fma_emulation_kernel_doublePK6__halfS1_Pfiii,"",@"SHT_CUDA_INFO"
	.sectionflags	@""
	.align	4


	//----- nvinfo : EIATTR_CUDA_API_VERSION
	.align		4
        /*0000*/ 	.byte	0x04, 0x37
        /*0002*/ 	.short	(.L_59 - .L_58)
.L_58:
        /*0004*/ 	.word	0x00000082


	//----- nvinfo : EIATTR_KPARAM_INFO
	.align		4
.L_59:
        /*0008*/ 	.byte	0x04, 0x17
        /*000a*/ 	.short	(.L_61 - .L_60)
.L_60:
        /*000c*/ 	.word	0x00000000
        /*0010*/ 	.short	0x0005
        /*0012*/ 	.short	0x0020
        /*0014*/ 	.byte	0x00, 0xf0, 0x11, 0x00


	//----- nvinfo : EIATTR_KPARAM_INFO
	.align		4
.L_61:
        /*0018*/ 	.byte	0x04, 0x17
        /*001a*/ 	.short	(.L_63 - .L_62)
.L_62:
        /*001c*/ 	.word	0x00000000
        /*0020*/ 	.short	0x0004
        /*0022*/ 	.short	0x001c
        /*0024*/ 	.byte	0x00, 0xf0, 0x11, 0x00


	//----- nvinfo : EIATTR_KPARAM_INFO
	.align		4
.L_63:
        /*0028*/ 	.byte	0x04, 0x17
        /*002a*/ 	.short	(.L_65 - .L_64)
.L_64:
        /*002c*/ 	.word	0x00000000
        /*0030*/ 	.short	0x0003
        /*0032*/ 	.short	0x0018
        /*0034*/ 	.byte	0x00, 0xf0, 0x11, 0x00


	//----- nvinfo : EIATTR_KPARAM_INFO
	.align		4
.L_65:
        /*0038*/ 	.byte	0x04, 0x17
        /*003a*/ 	.short	(.L_67 - .L_66)
.L_66:
        /*003c*/ 	.word	0x00000000
        /*0040*/ 	.short	0x0002
        /*0042*/ 	.short	0x0010
        /*0044*/ 	.byte	0x00, 0xf5, 0x21, 0x00


	//----- nvinfo : EIATTR_KPARAM_INFO
	.align		4
.L_67:
        /*0048*/ 	.byte	0x04, 0x17
        /*004a*/ 	.short	(.L_69 - .L_68)
.L_68:
        /*004c*/ 	.word	0x00000000
        /*0050*/ 	.short	0x0001
        /*0052*/ 	.short	0x0008
        /*0054*/ 	.byte	0x00, 0xf5, 0x21, 0x00


	//----- nvinfo : EIATTR_KPARAM_INFO
	.align		4
.L_69:
        /*0058*/ 	.byte	0x04, 0x17
        /*005a*/ 	.short	(.L_71 - .L_70)
.L_70:
        /*005c*/ 	.word	0x00000000
        /*0060*/ 	.short	0x0000
        /*0062*/ 	.short	0x0000
        /*0064*/ 	.byte	0x00, 0xf5, 0x21, 0x00


	//----- nvinfo : EIATTR_SPARSE_MMA_MASK
	.align		4
.L_71:
        /*0068*/ 	.byte	0x03, 0x50
        /*006a*/ 	.short	0x0000


	//----- nvinfo : EIATTR_MAXREG_COUNT
	.align		4
        /*006c*/ 	.byte	0x03, 0x1b
        /*006e*/ 	.short	0x00ff


	//----- nvinfo : EIATTR_MERCURY_ISA_VERSION
	.align		4
        /*0070*/ 	.byte	0x03, 0x5f
        /*0072*/ 	.short	0x0101


	//----- nvinfo : EIATTR_VRC_CTA_INIT_COUNT
	.align		4
        /*0074*/ 	.byte	0x02, 0x4a
	.zero		1
	.zero		1


	//----- nvinfo : EIATTR_EXIT_INSTR_OFFSETS
	.align		4
        /*0078*/ 	.byte	0x04, 0x1c
        /*007a*/ 	.short	(.L_73 - .L_72)


	//   ....[0]....
.L_72:
        /*007c*/ 	.word	0x000000c0


	//   ....[1]....
        /*0080*/ 	.word	0x00000cb0


	//----- nvinfo : EIATTR_CBANK_PARAM_SIZE
	.align		4
.L_73:
        /*0084*/ 	.byte	0x03, 0x19
        /*0086*/ 	.short	0x0024


	//----- nvinfo : EIATTR_PARAM_CBANK
	.align		4
        /*0088*/ 	.byte	0x04, 0x0a
        /*008a*/ 	.short	(.L_75 - .L_74)
	.align		4
.L_74:
        /*008c*/ 	.word	index@(.nv.constant0._Z32gemm_fma_emulation_kernel_doublePK6__halfS1_Pfiii)
        /*0090*/ 	.short	0x0380
        /*0092*/ 	.short	0x0024


	//----- nvinfo : EIATTR_SW_WAR
	.align		4
.L_75:
        /*0094*/ 	.byte	0x04, 0x36
        /*0096*/ 	.short	(.L_77 - .L_76)
.L_76:
        /*0098*/ 	.word	0x00000008
.L_77:


//--------------------- .nv.callgraph             --------------------------
	.section	.nv.callgraph,"",@"SHT_CUDA_CALLGRAPH"
	.align	4
	.sectionentsize	8
	.align		4
        /*0000*/ 	.word	0x00000000
	.align		4
        /*0004*/ 	.word	0xffffffff
	.align		4
        /*0008*/ 	.word	0x00000000
	.align		4
        /*000c*/ 	.word	0xfffffffe
	.align		4
        /*0010*/ 	.word	0x00000000
	.align		4
        /*0014*/ 	.word	0xfffffffd
	.align		4
        /*0018*/ 	.word	0x00000000
	.align		4
        /*001c*/ 	.word	0xfffffffc


//--------------------- .text._Z22gemm_tensorcore_kernelPK6__halfS1_Pfiii --------------------------
	.section	.text._Z22gemm_tensorcore_kernelPK6__halfS1_Pfiii,"ax",@progbits
	.align	128
        .global         _Z22gemm_tensorcore_kernelPK6__halfS1_Pfiii
        .type           _Z22gemm_tensorcore_kernelPK6__halfS1_Pfiii,@function
        .size           _Z22gemm_tensorcore_kernelPK6__halfS1_Pfiii,(.L_x_19 - _Z22gemm_tensorcore_kernelPK6__halfS1_Pfiii)
        .other          _Z22gemm_tensorcore_kernelPK6__halfS1_Pfiii,@"STO_CUDA_ENTRY STV_DEFAULT"
_Z22gemm_tensorcore_kernelPK6__halfS1_Pfiii:
.text._Z22gemm_tensorcore_kernelPK6__halfS1_Pfiii:
[----:B------:R-:W-:Y:S01]  /*0000*/  LDC R1, c[0x0][0x37c] ;  /* 0x0000df00ff017b82 */ /* 0x000fe20000000800 */
[----:B------:R-:W0:Y:S07]  /*0010*/  LDCU UR15, c[0x0][0x3a0] ;  /* 0x00007400ff0f77ac */ /* 0x000e2e0008000800 */
[----:B------:R-:W1:Y:S01]  /*0020*/  S2UR UR5, SR_CTAID.Y ;  /* 0x00000000000579c3 */ /* 0x000e620000002600 */
[----:B------:R-:W-:Y:S01]  /*0030*/  IMAD.MOV.U32 R11, RZ, RZ, 0x404073ff ;  /* 0x404073ffff0b7424 */ /* 0x000fe200078e00ff */
[----:B------:R-:W-:Y:S01]  /*0040*/  MOV R8, 0x404073ff ;  /* 0x404073ff00087802 */ /* 0x000fe20000000f00 */
[----:B------:R-:W-:Y:S01]  /*0050*/  IMAD.MOV.U32 R10, RZ, RZ, 0x404073ff ;  /* 0x404073ffff0a7424 */ /* 0x000fe200078e00ff */
[----:B------:R-:W-:Y:S01]  /*0060*/  MOV R4, 0x404073ff ;  /* 0x404073ff00047802 */ /* 0x000fe20000000f00 */
[----:B------:R-:W-:Y:S01]  /*0070*/  IMAD.MOV.U32 R9, RZ, RZ, 0x404073ff ;  /* 0x404073ffff097424 */ /* 0x000fe200078e00ff */
[----:B------:R-:W2:Y:S01]  /*0080*/  LDCU.64 UR16, c[0x0][0x358] ;  /* 0x00006b00ff1077ac */ /* 0x000ea20008000a00 */
[----:B------:R-:W-:Y:S01]  /*0090*/  IMAD.MOV.U32 R7, RZ, RZ, 0x404073ff ;  /* 0x404073ffff077424 */ /* 0x000fe200078e00ff */
[----:B------:R-:W3:Y:S01]  /*00a0*/  S2UR UR6, SR_CTAID.X ;  /* 0x00000000000679c3 */ /* 0x000ee20000002500 */
[----:B------:R-:W-:-:S02]  /*00b0*/  IMAD.MOV.U32 R6, RZ, RZ, 0x404073ff ;  /* 0x404073ffff067424 */ /* 0x000fc400078e00ff */
[----:B------:R-:W-:Y:S01]  /*00c0*/  IMAD.MOV.U32 R5, RZ, RZ, 0x404073ff ;  /* 0x404073ffff057424 */ /* 0x000fe200078e00ff */
[----:B0-----:R-:W-:Y:S02]  /*00d0*/  UISETP.GE.AND UP0, UPT, UR15, 0x1, UPT ;  /* 0x000000010f00788c */ /* 0x001fe4000bf06270 */
[----:B-1----:R-:W-:Y:S02]  /*00e0*/  USHF.L.U32 UR5, UR5, 0x4, URZ ;  /* 0x0000000405057899 */ /* 0x002fe400080006ff */
[----:B---3--:R-:W-:-:S05]  /*00f0*/  USHF.L.U32 UR6, UR6, 0x4, URZ ;  /* 0x0000000406067899 */ /* 0x008fca00080006ff */
[----:B--2---:R-:W-:Y:S07]  /*0100*/  BRA.U !UP0, `(.L_x_0) ;  /* 0x00000009082c7547 */ /* 0x004fee000b800000 */
[----:B------:R-:W-:Y:S01]  /*0110*/  UISETP.GE.U32.AND UP1, UPT, UR15, 0x31, UPT ;  /* 0x000000310f00788c */ /* 0x000fe2000bf26070 */
[----:B------:R-:W-:Y:S01]  /*0120*/  IMAD.MOV.U32 R11, RZ, RZ, 0x404073ff ;  /* 0x404073ffff0b7424 */ /* 0x000fe200078e00ff */
[----:B------:R-:W-:Y:S02]  /*0130*/  UIADD3 UR4, UPT, UPT, UR15, -0x1, URZ ;  /* 0xffffffff0f047890 */ /* 0x000fe4000fffe0ff */
[----:B------:R-:W-:Y:S02]  /*0140*/  UIMAD UR8, UR6, UR15, URZ ;  /* 0x0000000f060872a4 */ /* 0x000fe4000f8e02ff */
[----:B------:R-:W-:Y:S02]  /*0150*/  ULEA.HI UR4, UR4, 0x1, URZ, 0x1c ;  /* 0x0000000104047891 */ /* 0x000fe4000f8fe0ff */
[----:B------:R-:W-:Y:S02]  /*0160*/  UIADD3 UR9, UPT, UPT, UR15, -0x1, URZ ;  /* 0xffffffff0f097890 */ /* 0x000fe4000fffe0ff */
[----:B------:R-:W-:-:S02]  /*0170*/  ULOP3.LUT UR14, UR4, 0x3, URZ, 0xc0, !UPT ;  /* 0x00000003040e7892 */ /* 0x000fc4000f8ec0ff */
[----:B------:R-:W-:Y:S02]  /*0180*/  UIMAD UR7, UR5, UR15, URZ ;  /* 0x0000000f050772a4 */ /* 0x000fe4000f8e02ff */
[----:B------:R-:W-:Y:S01]  /*0190*/  UISETP.NE.AND UP0, UPT, UR14, URZ, UPT ;  /* 0x000000ff0e00728c */ /* 0x000fe2000bf05270 */
[----:B------:R-:W-:Y:S01]  /*01a0*/  UMOV UR4, URZ ;  /* 0x000000ff00047c82 */ /* 0x000fe20008000000 */
[----:B------:R-:W-:Y:S02]  /*01b0*/  USHF.R.S32.HI UR10, URZ, 0x1f, UR8 ;  /* 0x0000001fff0a7899 */ /* 0x000fe40008011408 */
[----:B------:R-:W-:Y:S01]  /*01c0*/  ULEA.HI UR9, UR9, 0x1, URZ, 0x1c ;  /* 0x0000000109097891 */ /* 0x000fe2000f8fe0ff */
[----:B------:R-:W-:Y:S11]  /*01d0*/  BRA.U !UP1, `(.L_x_1) ;  /* 0x0000000509407547 */ /* 0x000ff6000b800000 */
[----:B------:R-:W0:Y:S01]  /*01e0*/  S2R R5, SR_LANEID ;  /* 0x0000000000057919 */ /* 0x000e220000000000 */
[----:B------:R-:W1:Y:S01]  /*01f0*/  LDCU.64 UR12, c[0x0][0x388] ;  /* 0x00007100ff0c77ac */ /* 0x000e620008000a00 */
[----:B------:R-:W-:Y:S01]  /*0200*/  IMAD.MOV.U32 R3, RZ, RZ, RZ ;  /* 0x000000ffff037224 */ /* 0x000fe200078e00ff */
[----:B------:R-:W-:Y:S01]  /*0210*/  MOV R11, 0x404073ff ;  /* 0x404073ff000b7802 */ /* 0x000fe20000000f00 */
[----:B------:R-:W-:Y:S01]  /*0220*/  IMAD.MOV.U32 R10, RZ, RZ, 0x404073ff ;  /* 0x404073ffff0a7424 */ /* 0x000fe200078e00ff */
[----:B------:R-:W-:Y:S01]  /*0230*/  USHF.R.U32.HI UR4, URZ, 0x1, UR15 ;  /* 0x00000001ff047899 */ /* 0x000fe2000801160f */
[----:B------:R-:W-:Y:S01]  /*0240*/  IMAD.MOV.U32 R9, RZ, RZ, 0x404073ff ;  /* 0x404073ffff097424 */ /* 0x000fe200078e00ff */
[----:B------:R-:W-:Y:S01]  /*0250*/  ULOP3.LUT UR9, UR9, 0x1ffffffc, URZ, 0xc0, !UPT ;  /* 0x1ffffffc09097892 */ /* 0x000fe2000f8ec0ff */
[----:B------:R-:W-:Y:S01]  /*0260*/  IMAD.MOV.U32 R8, RZ, RZ, 0x404073ff ;  /* 0x404073ffff087424 */ /* 0x000fe200078e00ff */
[----:B------:R-:W-:Y:S01]  /*0270*/  MOV R7, 0x404073ff ;  /* 0x404073ff00077802 */ /* 0x000fe20000000f00 */
[----:B------:R-:W-:Y:S01]  /*0280*/  IMAD.MOV.U32 R6, RZ, RZ, 0x404073ff ;  /* 0x404073ffff067424 */ /* 0x000fe200078e00ff */
[----:B------:R-:W-:Y:S01]  /*0290*/  MOV R4, 0x404073ff ;  /* 0x404073ff00047802 */ /* 0x000fe20000000f00 */
[----:B------:R-:W2:Y:S01]  /*02a0*/  LDCU.64 UR18, c[0x0][0x380] ;  /* 0x00007000ff1277ac */ /* 0x000ea20008000a00 */
[----:B------:R-:W-:-:S02]  /*02b0*/  UIADD3 UR9, UPT, UPT, -UR9, URZ, URZ ;  /* 0x000000ff09097290 */ /* 0x000fc4000fffe1ff */
[----:B-1----:R-:W-:-:S04]  /*02c0*/  ULEA UR11, UP1, UR8, UR12, 0x1 ;  /* 0x0000000c080b7291 */ /* 0x002fc8000f8208ff */
[----:B------:R-:W-:Y:S01]  /*02d0*/  ULEA.HI.X UR8, UR8, UR13, UR10, 0x1, UP1 ;  /* 0x0000000d08087291 */ /* 0x000fe200088f0c0a */
[----:B0-----:R-:W-:Y:S02]  /*02e0*/  LOP3.LUT R2, R5, 0x3, RZ, 0xc0, !PT ;  /* 0x0000000305027812 */ /* 0x001fe400078ec0ff */
[----:B------:R-:W-:-:S05]  /*02f0*/  SHF.R.U32.HI R5, RZ, 0x2, R5 ;  /* 0x00000002ff057819 */ /* 0x000fca0000011605 */
[----:B------:R-:W-:Y:S01]  /*0300*/  IMAD.WIDE.U32 R2, R5, UR4, R2 ;  /* 0x0000000405027c25 */ /* 0x000fe2000f8e0002 */
[----:B------:R-:W-:-:S03]  /*0310*/  UMOV UR4, URZ ;  /* 0x000000ff00047c82 */ /* 0x000fc60008000000 */
[----:B------:R-:W-:Y:S01]  /*0320*/  IMAD.MOV.U32 R5, RZ, RZ, 0x404073ff ;  /* 0x404073ffff057424 */ /* 0x000fe200078e00ff */
[C---:B------:R-:W-:Y:S01]  /*0330*/  SHF.L.U64.HI R0, R2.reuse, 0x2, R3 ;  /* 0x0000000202007819 */ /* 0x040fe20000010203 */
[----:B--2---:R-:W-:-:S07]  /*0340*/  IMAD.SHL.U32 R2, R2, 0x4, RZ ;  /* 0x0000000402027824 */ /* 0x004fce00078e00ff */
.L_x_2:
[----:B------:R-:W-:Y:S01]  /*0350*/  UIMAD.WIDE.U32 UR12, UR7, 0x2, UR18 ;  /* 0x00000002070c78a5 */ /* 0x000fe2000f8e0012 */
[----:B------:R-:W-:Y:S01]  /*0360*/  IADD3 R18, P1, PT, R2, UR11, RZ ;  /* 0x0000000b02127c10 */ /* 0x000fe2000ff3e0ff */
[----:B------:R-:W-:Y:S02]  /*0370*/  IMAD.U32 R27, RZ, RZ, UR15 ;  /* 0x0000000fff1b7e24 */ /* 0x000fe4000f8e00ff */
[----:B------:R-:W-:Y:S01]  /*0380*/  IMAD.U32 R29, RZ, RZ, UR15 ;  /* 0x0000000fff1d7e24 */ /* 0x000fe2000f8e00ff */
[----:B------:R-:W-:Y:S02]  /*0390*/  IADD3.X R19, PT, PT, R0, UR8, RZ, P1, !PT ;  /* 0x0000000800137c10 */ /* 0x000fe40008ffe4ff */
[----:B------:R-:W-:Y:S01]  /*03a0*/  IADD3 R22, P0, PT, R2, UR12, RZ ;  /* 0x0000000c02167c10 */ /* 0x000fe2000ff1e0ff */
[----:B------:R-:W-:-:S03]  /*03b0*/  IMAD.WIDE.U32 R26, R27, 0x10, R18 ;  /* 0x000000101b1a7825 */ /* 0x000fc600078e0012 */
[----:B------:R-:W-:Y:S01]  /*03c0*/  IADD3.X R23, PT, PT, R0, UR13, RZ, P0, !PT ;  /* 0x0000000d00177c10 */ /* 0x000fe200087fe4ff */
[----:B------:R-:W2:Y:S02]  /*03d0*/  LDG.E R20, desc[UR16][R18.64] ;  /* 0x0000001012147981 */ /* 0x000ea4000c1e1900 */
[----:B------:R-:W-:Y:S02]  /*03e0*/  IMAD.WIDE.U32 R28, R29, 0x10, R22 ;  /* 0x000000101d1c7825 */ /* 0x000fe400078e0016 */
[----:B------:R-:W2:Y:S04]  /*03f0*/  LDG.E R21, desc[UR16][R18.64+0x10] ;  /* 0x0000101012157981 */ /* 0x000ea8000c1e1900 */
[----:B------:R-:W3:Y:S04]  /*0400*/  LDG.E R16, desc[UR16][R26.64] ;  /* 0x000000101a107981 */ /* 0x000ee8000c1e1900 */
[----:B------:R-:W2:Y:S04]  /*0410*/  LDG.E R12, desc[UR16][R22.64] ;  /* 0x00000010160c7981 */ /* 0x000ea8000c1e1900 */
[----:B------:R-:W2:Y:S04]  /*0420*/  LDG.E R14, desc[UR16][R22.64+0x10] ;  /* 0x00001010160e7981 */ /* 0x000ea8000c1e1900 */
[----:B------:R-:W2:Y:S04]  /*0430*/  LDG.E R13, desc[UR16][R28.64] ;  /* 0x000000101c0d7981 */ /* 0x000ea8000c1e1900 */
[----:B------:R-:W2:Y:S04]  /*0440*/  LDG.E R15, desc[UR16][R28.64+0x10] ;  /* 0x000010101c0f7981 */ /* 0x000ea8000c1e1900 */
[----:B------:R-:W3:Y:S04]  /*0450*/  LDG.E R17, desc[UR16][R26.64+0x10] ;  /* 0x000010101a117981 */ /* 0x000ee8000c1e1900 */
[----:B------:R-:W4:Y:S04]  /*0460*/  LDG.E R24, desc[UR16][R26.64+0x40] ;  /* 0x000040101a187981 */ /* 0x000f28000c1e1900 */
[----:B------:R-:W4:Y:S01]  /*0470*/  LDG.E R25, desc[UR16][R26.64+0x50] ;  /* 0x000050101a197981 */ /* 0x000f22000c1e1900 */
[C---:B--2---:R-:W-:Y:S03]  /*0480*/  HMMA.16816.F32 R4, R12.reuse, R20, R4 ;  /* 0x000000140c04723c */ /* 0x044fe60000001804 */
[----:B------:R-:W2:Y:S04]  /*0490*/  LDG.E R20, desc[UR16][R18.64+0x20] ;  /* 0x0000201012147981 */ /* 0x000ea8000c1e1900 */
[----:B------:R-:W2:Y:S01]  /*04a0*/  LDG.E R21, desc[UR16][R18.64+0x30] ;  /* 0x0000301012157981 */ /* 0x000ea2000c1e1900 */
[----:B---3--:R-:W-:Y:S03]  /*04b0*/  HMMA.16816.F32 R8, R12, R16, R8 ;  /* 0x000000100c08723c */ /* 0x008fe60000001808 */
[----:B------:R-:W3:Y:S04]  /*04c0*/  LDG.E R16, desc[UR16][R26.64+0x20] ;  /* 0x000020101a107981 */ /* 0x000ee8000c1e1900 */
[----:B------:R-:W2:Y:S04]  /*04d0*/  LDG.E R12, desc[UR16][R22.64+0x20] ;  /* 0x00002010160c7981 */ /* 0x000ea8000c1e1900 */
[----:B------:R-:W2:Y:S04]  /*04e0*/  LDG.E R14, desc[UR16][R22.64+0x30] ;  /* 0x00003010160e7981 */ /* 0x000ea8000c1e1900 */
[----:B------:R-:W2:Y:S04]  /*04f0*/  LDG.E R13, desc[UR16][R28.64+0x20] ;  /* 0x000020101c0d7981 */ /* 0x000ea8000c1e1900 */
[----:B------:R-:W2:Y:S04]  /*0500*/  LDG.E R15, desc[UR16][R28.64+0x30] ;  /* 0x000030101c0f7981 */ /* 0x000ea8000c1e1900 */
[----:B------:R-:W3:Y:S01]  /*0510*/  LDG.E R17, desc[UR16][R26.64+0x30] ;  /* 0x000030101a117981 */ /* 0x000ee2000c1e1900 */
[C---:B--2---:R-:W-:Y:S03]  /*0520*/  HMMA.16816.F32 R4, R12.reuse, R20, R4 ;  /* 0x000000140c04723c */ /* 0x044fe60000001804 */
[----:B------:R-:W2:Y:S04]  /*0530*/  LDG.E R20, desc[UR16][R18.64+0x60] ;  /* 0x0000601012147981 */ /* 0x000ea8000c1e1900 */
[----:B------:R-:W2:Y:S01]  /*0540*/  LDG.E R21, desc[UR16][R18.64+0x70] ;  /* 0x0000701012157981 */ /* 0x000ea2000c1e1900 */
[----:B---3--:R-:W-:Y:S03]  /*0550*/  HMMA.16816.F32 R8, R12, R16, R8 ;  /* 0x000000100c08723c */ /* 0x008fe60000001808 */
[----:B------:R-:W3:Y:S04]  /*0560*/  LDG.E R16, desc[UR16][R18.64+0x40] ;  /* 0x0000401012107981 */ /* 0x000ee8000c1e1900 */
[----:B------:R-:W3:Y:S04]  /*0570*/  LDG.E R17, desc[UR16][R18.64+0x50] ;  /* 0x0000501012117981 */ /* 0x000ee8000c1e1900 */
[----:B------:R-:W3:Y:S04]  /*0580*/  LDG.E R12, desc[UR16][R22.64+0x40] ;  /* 0x00004010160c7981 */ /* 0x000ee8000c1e1900 */
[----:B------:R-:W3:Y:S04]  /*0590*/  LDG.E R14, desc[UR16][R22.64+0x50] ;  /* 0x00005010160e7981 */ /* 0x000ee8000c1e1900 */
[----:B------:R-:W3:Y:S04]  /*05a0*/  LDG.E R13, desc[UR16][R28.64+0x40] ;  /* 0x000040101c0d7981 */ /* 0x000ee8000c1e1900 */
[----:B------:R-:W3:Y:S04]  /*05b0*/  LDG.E R15, desc[UR16][R28.64+0x50] ;  /* 0x000050101c0f7981 */ /* 0x000ee8000c1e1900 */
[----:B------:R-:W2:Y:S04]  /*05c0*/  LDG.E R18, desc[UR16][R22.64+0x70] ;  /* 0x0000701016127981 */ /* 0x000ea8000c1e1900 */
[----:B------:R-:W2:Y:S01]  /*05d0*/  LDG.E R19, desc[UR16][R28.64+0x70] ;  /* 0x000070101c137981 */ /* 0x000ea2000c1e1900 */
[C---:B---3--:R-:W-:Y:S03]  /*05e0*/  HMMA.16816.F32 R4, R12.reuse, R16, R4 ;  /* 0x000000100c04723c */ /* 0x048fe60000001804 */
[----:B------:R-:W2:Y:S04]  /*05f0*/  LDG.E R16, desc[UR16][R22.64+0x60] ;  /* 0x0000601016107981 */ /* 0x000ea8000c1e1900 */
[----:B------:R-:W2:Y:S04]  /*0600*/  LDG.E R17, desc[UR16][R28.64+0x60] ;  /* 0x000060101c117981 */ /* 0x000ea8000c1e1900 */
[----:B------:R-:W3:Y:S04]  /*0610*/  LDG.E R22, desc[UR16][R26.64+0x60] ;  /* 0x000060101a167981 */ /* 0x000ee8000c1e1900 */
[----:B------:R-:W3:Y:S01]  /*0620*/  LDG.E R23, desc[UR16][R26.64+0x70] ;  /* 0x000070101a177981 */ /* 0x000ee2000c1e1900 */
[----:B----4-:R-:W-:Y:S01]  /*0630*/  HMMA.16816.F32 R8, R12, R24, R8 ;  /* 0x000000180c08723c */ /* 0x010fe20000001808 */
[----:B------:R-:W-:-:S02]  /*0640*/  UIADD3 UR11, UP1, UPT, UR11, 0x80, URZ ;  /* 0x000000800b0b7890 */ /* 0x000fc4000ff3e0ff */
[----:B------:R-:W-:Y:S02]  /*0650*/  UIADD3 UR9, UPT, UPT, UR9, 0x4, URZ ;  /* 0x0000000409097890 */ /* 0x000fe4000fffe0ff */
[----:B------:R-:W-:Y:S02]  /*0660*/  UIADD3.X UR8, UPT, UPT, URZ, UR8, URZ, UP1, !UPT ;  /* 0x00000008ff087290 */ /* 0x000fe40008ffe4ff */
[----:B------:R-:W-:Y:S02]  /*0670*/  UISETP.NE.AND UP1, UPT, UR9, URZ, UPT ;  /* 0x000000ff0900728c */ /* 0x000fe4000bf25270 */
[----:B------:R-:W-:Y:S02]  /*0680*/  UIADD3 UR4, UPT, UPT, UR4, 0x40, URZ ;  /* 0x0000004004047890 */ /* 0x000fe4000fffe0ff */
[----:B------:R-:W-:Y:S01]  /*0690*/  UIADD3 UR7, UPT, UPT, UR7, 0x40, URZ ;  /* 0x0000004007077890 */ /* 0x000fe2000fffe0ff */
[C---:B--2---:R-:W-:Y:S08]  /*06a0*/  HMMA.16816.F32 R4, R16.reuse, R20, R4 ;  /* 0x000000141004723c */ /* 0x044ff00000001804 */
[----:B---3--:R-:W-:Y:S01]  /*06b0*/  HMMA.16816.F32 R8, R16, R22, R8 ;  /* 0x000000161008723c */ /* 0x008fe20000001808 */
[----:B------:R-:W-:-:S04]  /*06c0*/  NOP ;  /* 0x0000000000007918 */ /* 0x000fc80000000000 */
[----:B------:R-:W-:-:S15]  /*06d0*/  BRA.U UP1, `(.L_x_2) ;  /* 0xfffffffd011c7547 */ /* 0x000fde000b83ffff */
.L_x_1:
[----:B------:R-:W-:Y:S05]  /*06e0*/  BRA.U !UP0, `(.L_x_0) ;  /* 0x0000000108b47547 */ /* 0x000fea000b800000 */
[----:B------:R-:W0:Y:S01]  /*06f0*/  S2R R0, SR_LANEID ;  /* 0x0000000000007919 */ /* 0x000e220000000000 */
[----:B------:R-:W1:Y:S01]  /*0700*/  LDCU.64 UR10, c[0x0][0x388] ;  /* 0x00007100ff0a77ac */ /* 0x000e620008000a00 */
[----:B------:R-:W-:Y:S01]  /*0710*/  MOV R3, RZ ;  /* 0x000000ff00037202 */ /* 0x000fe20000000f00 */
[----:B------:R-:W-:Y:S02]  /*0720*/  UIMAD UR9, UR6, UR15, URZ ;  /* 0x0000000f060972a4 */ /* 0x000fe4000f8e02ff */
[----:B------:R-:W-:Y:S02]  /*0730*/  USHF.R.U32.HI UR12, URZ, 0x1, UR15 ;  /* 0x00000001ff0c7899 */ /* 0x000fe4000801160f */
[----:B------:R-:W-:Y:S02]  /*0740*/  USHF.R.S32.HI UR7, URZ, 0x1f, UR9 ;  /* 0x0000001fff077899 */ /* 0x000fe40008011409 */
[----:B------:R-:W-:Y:S01]  /*0750*/  UIADD3 UR9, UP0, UPT, UR9, UR4, URZ ;  /* 0x0000000409097290 */ /* 0x000fe2000ff1e0ff */
[----:B------:R-:W2:Y:S03]  /*0760*/  LDCU.64 UR18, c[0x0][0x380] ;  /* 0x00007000ff1277ac */ /* 0x000ea60008000a00 */
[----:B------:R-:W-:-:S02]  /*0770*/  UIADD3.X UR7, UPT, UPT, URZ, UR7, URZ, UP0, !UPT ;  /* 0x00000007ff077290 */ /* 0x000fc400087fe4ff */
[----:B-1----:R-:W-:Y:S02]  /*0780*/  ULEA UR8, UP0, UR9, UR10, 0x1 ;  /* 0x0000000a09087291 */ /* 0x002fe4000f8008ff */
[----:B------:R-:W-:Y:S02]  /*0790*/  UIMAD UR10, UR5, UR15, URZ ;  /* 0x0000000f050a72a4 */ /* 0x000fe4000f8e02ff */
[----:B------:R-:W-:Y:S02]  /*07a0*/  ULEA.HI.X UR9, UR9, UR11, UR7, 0x1, UP0 ;  /* 0x0000000b09097291 */ /* 0x000fe400080f0c07 */
[----:B------:R-:W-:Y:S02]  /*07b0*/  UIADD3 UR7, UPT, UPT, -UR14, URZ, URZ ;  /* 0x000000ff0e077290 */ /* 0x000fe4000fffe1ff */
[----:B------:R-:W-:Y:S01]  /*07c0*/  UIADD3 UR4, UPT, UPT, UR10, UR4, URZ ;  /* 0x000000040a047290 */ /* 0x000fe2000fffe0ff */
[----:B0-----:R-:W-:Y:S02]  /*07d0*/  LOP3.LUT R2, R0, 0x3, RZ, 0xc0, !PT ;  /* 0x0000000300027812 */ /* 0x001fe400078ec0ff */
[----:B------:R-:W-:-:S05]  /*07e0*/  SHF.R.U32.HI R13, RZ, 0x2, R0 ;  /* 0x00000002ff0d7819 */ /* 0x000fca0000011600 */
[----:B------:R-:W-:-:S04]  /*07f0*/  IMAD.WIDE.U32 R2, R13, UR12, R2 ;  /* 0x0000000c0d027c25 */ /* 0x000fc8000f8e0002 */
[C---:B------:R-:W-:Y:S01]  /*0800*/  IMAD.SHL.U32 R0, R2.reuse, 0x4, RZ ;  /* 0x0000000402007824 */ /* 0x040fe200078e00ff */
[----:B--2---:R-:W-:-:S07]  /*0810*/  SHF.L.U64.HI R26, R2, 0x2, R3 ;  /* 0x00000002021a7819 */ /* 0x004fce0000010203 */
.L_x_3:
[----:B------:R-:W-:Y:S01]  /*0820*/  UIMAD.WIDE.U32 UR10, UR4, 0x2, UR18 ;  /* 0x00000002040a78a5 */ /* 0x000fe2000f8e0012 */
[----:B------:R-:W-:Y:S01]  /*0830*/  IADD3 R20, P1, PT, R0, UR8, RZ ;  /* 0x0000000800147c10 */ /* 0x000fe2000ff3e0ff */
[----:B------:R-:W-:Y:S01]  /*0840*/  IMAD.U32 R3, RZ, RZ, UR15 ;  /* 0x0000000fff037e24 */ /* 0x000fe2000f8e00ff */
[----:B------:R-:W-:Y:S02]  /*0850*/  MOV R19, UR15 ;  /* 0x0000000f00137c02 */ /* 0x000fe40008000f00 */
[----:B------:R-:W-:Y:S02]  /*0860*/  IADD3.X R21, PT, PT, R26, UR9, RZ, P1, !PT ;  /* 0x000000091a157c10 */ /* 0x000fe40008ffe4ff */
[----:B------:R-:W-:Y:S01]  /*0870*/  IADD3 R16, P0, PT, R0, UR10, RZ ;  /* 0x0000000a00107c10 */ /* 0x000fe2000ff1e0ff */
[----:B------:R-:W-:-:S03]  /*0880*/  IMAD.WIDE.U32 R2, R3, 0x10, R20 ;  /* 0x0000001003027825 */ /* 0x000fc600078e0014 */
[----:B------:R-:W-:Y:S01]  /*0890*/  IADD3.X R17, PT, PT, R26, UR11, RZ, P0, !PT ;  /* 0x0000000b1a117c10 */ /* 0x000fe200087fe4ff */
[----:B------:R-:W2:Y:S02]  /*08a0*/  LDG.E R22, desc[UR16][R20.64] ;  /* 0x0000001014167981 */ /* 0x000ea4000c1e1900 */
[----:B------:R-:W-:Y:S02]  /*08b0*/  IMAD.WIDE.U32 R18, R19, 0x10, R16 ;  /* 0x0000001013127825 */ /* 0x000fe400078e0010 */
[----:B------:R-:W2:Y:S04]  /*08c0*/  LDG.E R23, desc[UR16][R20.64+0x10] ;  /* 0x0000101014177981 */ /* 0x000ea8000c1e1900 */
[----:B------:R-:W2:Y:S04]  /*08d0*/  LDG.E R12, desc[UR16][R16.64] ;  /* 0x00000010100c7981 */ /* 0x000ea8000c1e1900 */
[----:B------:R-:W2:Y:S04]  /*08e0*/  LDG.E R14, desc[UR16][R16.64+0x10] ;  /* 0x00001010100e7981 */ /* 0x000ea8000c1e1900 */
[----:B------:R-:W2:Y:S04]  /*08f0*/  LDG.E R13, desc[UR16][R18.64] ;  /* 0x00000010120d7981 */ /* 0x000ea8000c1e1900 */
[----:B------:R-:W2:Y:S04]  /*0900*/  LDG.E R15, desc[UR16][R18.64+0x10] ;  /* 0x00001010120f7981 */ /* 0x000ea8000c1e1900 */
[----:B------:R-:W3:Y:S04]  /*0910*/  LDG.E R24, desc[UR16][R2.64] ;  /* 0x0000001002187981 */ /* 0x000ee8000c1e1900 */
[----:B------:R-:W3:Y:S01]  /*0920*/  LDG.E R25, desc[UR16][R2.64+0x10] ;  /* 0x0000101002197981 */ /* 0x000ee2000c1e1900 */
[----:B------:R-:W-:-:S02]  /*0930*/  UIADD3 UR8, UP0, UPT, UR8, 0x20, URZ ;  /* 0x0000002008087890 */ /* 0x000fc4000ff1e0ff */
[----:B------:R-:W-:Y:S02]  /*0940*/  UIADD3 UR7, UPT, UPT, UR7, 0x1, URZ ;  /* 0x0000000107077890 */ /* 0x000fe4000fffe0ff */
[----:B------:R-:W-:Y:S02]  /*0950*/  UIADD3.X UR9, UPT, UPT, URZ, UR9, URZ, UP0, !UPT ;  /* 0x00000009ff097290 */ /* 0x000fe400087fe4ff */
[----:B------:R-:W-:Y:S02]  /*0960*/  UISETP.NE.AND UP0, UPT, UR7, URZ, UPT ;  /* 0x000000ff0700728c */ /* 0x000fe4000bf05270 */
[----:B------:R-:W-:Y:S01]  /*0970*/  UIADD3 UR4, UPT, UPT, UR4, 0x10, URZ ;  /* 0x0000001004047890 */ /* 0x000fe2000fffe0ff */
[C---:B--2---:R-:W-:Y:S08]  /*0980*/  HMMA.16816.F32 R4, R12.reuse, R22, R4 ;  /* 0x000000160c04723c */ /* 0x044ff00000001804 */
[----:B---3--:R-:W-:Y:S01]  /*0990*/  HMMA.16816.F32 R8, R12, R24, R8 ;  /* 0x000000180c08723c */ /* 0x008fe20000001808 */
[----:B------:R-:W-:-:S04]  /*09a0*/  NOP ;  /* 0x0000000000007918 */ /* 0x000fc80000000000 */
[----:B------:R-:W-:-:S15]  /*09b0*/  BRA.U UP0, `(.L_x_3) ;  /* 0xfffffffd00987547 */ /* 0x000fde000b83ffff */
.L_x_0:
[----:B------:R-:W0:Y:S01]  /*09c0*/  S2R R12, SR_LANEID ;  /* 0x00000000000c7919 */ /* 0x000e220000000000 */
[----:B------:R-:W1:Y:S01]  /*09d0*/  LDC R15, c[0x0][0x39c] ;  /* 0x0000e700ff0f7b82 */ /* 0x000e620000000800 */
[----:B------:R-:W-:Y:S01]  /*09e0*/  USHF.R.S32.HI UR4, URZ, 0x1f, UR6 ;  /* 0x0000001fff047899 */ /* 0x000fe20008011406 */
[----:B------:R-:W-:-:S06]  /*09f0*/  IMAD.MOV.U32 R13, RZ, RZ, RZ ;  /* 0x000000ffff0d7224 */ /* 0x000fcc00078e00ff */
[----:B------:R-:W2:Y:S01]  /*0a00*/  LDC.64 R2, c[0x0][0x390] ;  /* 0x0000e400ff027b82 */ /* 0x000ea20000000a00 */
[----:B-1----:R-:W-:Y:S01]  /*0a10*/  IMAD R0, R15, UR5, RZ ;  /* 0x000000050f007c24 */ /* 0x002fe2000f8e02ff */
[----:B------:R-:W-:-:S04]  /*0a20*/  SHF.R.U32.HI R15, RZ, 0x1, R15 ;  /* 0x00000001ff0f7819 */ /* 0x000fc8000001160f */
[----:B------:R-:W-:Y:S02]  /*0a30*/  IADD3 R14, P0, PT, R0, UR6, RZ ;  /* 0x00000006000e7c10 */ /* 0x000fe4000ff1e0ff */
[----:B0-----:R-:W-:Y:S02]  /*0a40*/  SHF.R.U32.HI R16, RZ, 0x2, R12 ;  /* 0x00000002ff107819 */ /* 0x001fe4000001160c */
[----:B------:R-:W-:Y:S02]  /*0a50*/  LOP3.LUT R12, R12, 0x3, RZ, 0xc0, !PT ;  /* 0x000000030c0c7812 */ /* 0x000fe400078ec0ff */
[----:B------:R-:W-:Y:S02]  /*0a60*/  LEA.HI.X.SX32 R0, R0, UR4, 0x1, P0 ;  /* 0x0000000400007c11 */ /* 0x000fe400080f0eff */
[----:B--2---:R-:W-:Y:S01]  /*0a70*/  LEA R17, P0, R14, R2, 0x2 ;  /* 0x000000020e117211 */ /* 0x004fe200078010ff */
[----:B------:R-:W-:-:S03]  /*0a80*/  IMAD.WIDE.U32 R12, R16, R15, R12 ;  /* 0x0000000f100c7225 */ /* 0x000fc600078e000c */
[----:B------:R-:W-:Y:S02]  /*0a90*/  LEA.HI.X R3, R14, R3, R0, 0x2, P0 ;  /* 0x000000030e037211 */ /* 0x000fe400000f1400 */
[----:B------:R-:W-:-:S04]  /*0aa0*/  LEA R2, P0, R12, R17, 0x3 ;  /* 0x000000110c027211 */ /* 0x000fc800078018ff */
[----:B------:R-:W-:-:S03]  /*0ab0*/  LEA.HI.X R3, R12, R3, R13, 0x3, P0 ;  /* 0x000000030c037211 */ /* 0x000fc600000f1c0d */
[----:B------:R-:W-:Y:S02]  /*0ac0*/  IMAD.WIDE.U32 R12, R15, 0x40, R2 ;  /* 0x000000400f0c7825 */ /* 0x000fe400078e0002 */
[----:B------:R-:W-:Y:S04]  /*0ad0*/  STG.E.64 desc[UR16][R2.64], R4 ;  /* 0x0000000402007986 */ /* 0x000fe8000c101b10 */
[----:B------:R-:W-:Y:S04]  /*0ae0*/  STG.E.64 desc[UR16][R12.64], R6 ;  /* 0x000000060c007986 */ /* 0x000fe8000c101b10 */
[----:B------:R-:W-:Y:S04]  /*0af0*/  STG.E.64 desc[UR16][R2.64+0x20], R8 ;  /* 0x0000200802007986 */ /* 0x000fe8000c101b10 */
[----:B------:R-:W-:Y:S01]  /*0b00*/  STG.E.64 desc[UR16][R12.64+0x20], R10 ;  /* 0x0000200a0c007986 */ /* 0x000fe2000c101b10 */
[----:B------:R-:W-:Y:S05]  /*0b10*/  EXIT ;  /* 0x000000000000794d */ /* 0x000fea0003800000 */
.L_x_4:
[----:B------:R-:W-:-:S00]  /*0b20*/  BRA `(.L_x_4) ;  /* 0xfffffffc00fc7947 */ /* 0x000fc0000383ffff */
[----:B------:R-:W-:-:S00]  /*0b30*/  NOP ;  /* 0x0000000000007918 */ /* 0x000fc00000000000 */
        /* <DEDUP_REMOVED lines=12> */
.L_x_19:


//--------------------- .text._Z25gemm_fma_emulation_kernelPK6__halfS1_Pfiii --------------------------
	.section	.text._Z25gemm_fma_emulation_kernelPK6__halfS1_Pfiii,"ax",@progbits
	.align	128
        .global         _Z25gemm_fma_emulation_kernelPK6__halfS1_Pfiii
        .type           _Z25gemm_fma_emulation_kernelPK6__halfS1_Pfiii,@function
        .size           _Z25gemm_fma_emulation_kernelPK6__halfS1_Pfiii,(.L_x_20 - _Z25gemm_fma_emulation_kernelPK6__halfS1_Pfiii)
        .other          _Z25gemm_fma_emulation_kernelPK6__halfS1_Pfiii,@"STO_CUDA_ENTRY STV_DEFAULT"
_Z25gemm_fma_emulation_kernelPK6__halfS1_Pfiii:
.text._Z25gemm_fma_emulation_kernelPK6__halfS1_Pfiii:
[----:B------:R-:W-:Y:S01]  /*0000*/  LDC R1, c[0x0][0x37c] ;  /* 0x0000df00ff017b82 */ /* 0x000fe20000000800 */
[----:B------:R-:W0:Y:S07]  /*0010*/  S2R R7, SR_TID.X ;  /* 0x0000000000077919 */ /* 0x000e2e0000002100 */
[----:B------:R-:W1:Y:S01]  /*0020*/  LDC R14, c[0x0][0x364] ;  /* 0x0000d900ff0e7b82 */ /* 0x000e620000000800 */
[----:B------:R-:W1:Y:S07]  /*0030*/  S2R R5, SR_TID.Y ;  /* 0x0000000000057919 */ /* 0x000e6e0000002200 */
[----:B------:R-:W0:Y:S08]  /*0040*/  S2UR UR5, SR_CTAID.X ;  /* 0x00000000000579c3 */ /* 0x000e300000002500 */
[----:B------:R-:W0:Y:S08]  /*0050*/  LDC R16, c[0x0][0x360] ;  /* 0x0000d800ff107b82 */ /* 0x000e300000000800 */
[----:B------:R-:W1:Y:S08]  /*0060*/  S2UR UR4, SR_CTAID.Y ;  /* 0x00000000000479c3 */ /* 0x000e700000002600 */
[----:B------:R-:W2:Y:S01]  /*0070*/  LDC.64 R2, c[0x0][0x398] ;  /* 0x0000e600ff027b82 */ /* 0x000ea20000000a00 */
[----:B0-----:R-:W-:-:S02]  /*0080*/  IMAD R16, R16, UR5, R7 ;  /* 0x0000000510107c24 */ /* 0x001fc4000f8e0207 */
[----:B-1----:R-:W-:-:S03]  /*0090*/  IMAD R14, R14, UR4, R5 ;  /* 0x000000040e0e7c24 */ /* 0x002fc6000f8e0205 */
[----:B--2---:R-:W-:-:S04]  /*00a0*/  ISETP.GE.AND P0, PT, R16, R3, PT ;  /* 0x000000031000720c */ /* 0x004fc80003f06270 */
[----:B------:R-:W-:-:S13]  /*00b0*/  ISETP.GE.OR P0, PT, R14, R2, P0 ;  /* 0x000000020e00720c */ /* 0x000fda0000706670 */
[----:B------:R-:W-:Y:S05]  /*00c0*/  @P0 EXIT ;  /* 0x000000000000094d */ /* 0x000fea0003800000 */
[----:B------:R-:W0:Y:S01]  /*00d0*/  LDCU UR5, c[0x0][0x3a0] ;  /* 0x00007400ff0577ac */ /* 0x000e220008000800 */
[----:B------:R-:W-:Y:S01]  /*00e0*/  HFMA2 R25, -RZ, RZ, 2.125, 16376 ;  /* 0x404073ffff197431 */ /* 0x000fe200000001ff */
[----:B------:R-:W1:Y:S01]  /*00f0*/  LDCU.64 UR8, c[0x0][0x358] ;  /* 0x00006b00ff0877ac */ /* 0x000e620008000a00 */
[----:B0-----:R-:W-:-:S09]  /*0100*/  UISETP.GE.AND UP0, UPT, UR5, 0x1, UPT ;  /* 0x000000010500788c */ /* 0x001fd2000bf06270 */
[----:B-1----:R-:W-:Y:S05]  /*0110*/  BRA.U !UP0, `(.L_x_5) ;  /* 0x0000000d08cc7547 */ /* 0x002fea000b800000 */
[----:B------:R-:W-:Y:S02]  /*0120*/  UISETP.GE.U32.AND UP1, UPT, UR5, 0x10, UPT ;  /* 0x000000100500788c */ /* 0x000fe4000bf26070 */
[----:B------:R-:W-:Y:S01]  /*0130*/  IMAD R15, R14, UR5, RZ ;  /* 0x000000050e0f7c24 */ /* 0x000fe2000f8e02ff */
[----:B------:R-:W-:Y:S01]  /*0140*/  ULOP3.LUT UR6, UR5, 0xf, URZ, 0xc0, !UPT ;  /* 0x0000000f05067892 */ /* 0x000fe2000f8ec0ff */
[----:B------:R-:W-:Y:S01]  /*0150*/  MOV R25, 0x404073ff ;  /* 0x404073ff00197802 */ /* 0x000fe20000000f00 */
[----:B------:R-:W-:Y:S02]  /*0160*/  UMOV UR4, URZ ;  /* 0x000000ff00047c82 */ /* 0x000fe40008000000 */
[----:B------:R-:W-:Y:S02]  /*0170*/  UISETP.NE.AND UP0, UPT, UR6, URZ, UPT ;  /* 0x000000ff0600728c */ /* 0x000fe4000bf05270 */
[----:B------:R-:W-:Y:S09]  /*0180*/  BRA.U !UP1, `(.L_x_6) ;  /* 0x0000000509bc7547 */ /* 0x000ff2000b800000 */
[----:B------:R-:W0:Y:S01]  /*0190*/  LDC.64 R4, c[0x0][0x380] ;  /* 0x0000e000ff047b82 */ /* 0x000e220000000a00 */
[----:B------:R-:W-:Y:S01]  /*01a0*/  ULOP3.LUT UR4, UR5, 0x7ffffff0, URZ, 0xc0, !UPT ;  /* 0x7ffffff005047892 */ /* 0x000fe2000f8ec0ff */
[----:B------:R-:W-:Y:S02]  /*01b0*/  MOV R25, 0x404073ff ;  /* 0x404073ff00197802 */ /* 0x000fe40000000f00 */
[----:B------:R-:W-:Y:S01]  /*01c0*/  MOV R2, R16 ;  /* 0x0000001000027202 */ /* 0x000fe20000000f00 */
[----:B------:R-:W-:Y:S01]  /*01d0*/  UIADD3 UR7, UPT, UPT, -UR4, URZ, URZ ;  /* 0x000000ff04077290 */ /* 0x000fe2000fffe1ff */
[----:B0-----:R-:W-:-:S03]  /*01e0*/  IMAD.WIDE.U32 R4, R15, 0x2, R4 ;  /* 0x000000020f047825 */ /* 0x001fc600078e0004 */
[----:B------:R-:W-:-:S04]  /*01f0*/  IADD3 R4, P0, PT, R4, 0x10, RZ ;  /* 0x0000001004047810 */ /* 0x000fc80007f1e0ff */
[----:B------:R-:W-:-:S09]  /*0200*/  IADD3.X R5, PT, PT, RZ, R5, RZ, P0, !PT ;  /* 0x00000005ff057210 */ /* 0x000fd200007fe4ff */
.L_x_7:
[----:B------:R-:W0:Y:S01]  /*0210*/  LDC.64 R8, c[0x0][0x388] ;  /* 0x0000e200ff087b82 */ /* 0x000e220000000a00 */
[----:B------:R-:W2:Y:S04]  /*0220*/  LDG.E.U16 R0, desc[UR8][R4.64+-0x10] ;  /* 0xfffff00804007981 */ /* 0x000ea8000c1e1500 */
[----:B------:R-:W3:Y:S04]  /*0230*/  LDG.E.U16 R26, desc[UR8][R4.64+-0xe] ;  /* 0xfffff208041a7981 */ /* 0x000ee8000c1e1500 */
[----:B------:R-:W4:Y:S04]  /*0240*/  LDG.E.U16 R20, desc[UR8][R4.64+-0xc] ;  /* 0xfffff40804147981 */ /* 0x000f28000c1e1500 */
[----:B------:R-:W5:Y:S04]  /*0250*/  LDG.E.U16 R17, desc[UR8][R4.64+-0xa] ;  /* 0xfffff60804117981 */ /* 0x000f68000c1e1500 */
[----:B------:R-:W5:Y:S04]  /*0260*/  LDG.E.U16 R19, desc[UR8][R4.64+-0x8] ;  /* 0xfffff80804137981 */ /* 0x000f68000c1e1500 */
[----:B------:R-:W5:Y:S01]  /*0270*/  LDG.E.U16 R21, desc[UR8][R4.64+-0x6] ;  /* 0xfffffa0804157981 */ /* 0x000f62000c1e1500 */
[----:B0-----:R-:W-:-:S03]  /*0280*/  IMAD.WIDE R8, R2, 0x2, R8 ;  /* 0x0000000202087825 */ /* 0x001fc600078e0208 */
[----:B------:R-:W5:Y:S01]  /*0290*/  LDG.E.U16 R28, desc[UR8][R4.64+-0x4] ;  /* 0xfffffc08041c7981 */ /* 0x000f62000c1e1500 */
[----:B------:R-:W-:-:S03]  /*02a0*/  IMAD.WIDE R12, R3, 0x2, R8 ;  /* 0x00000002030c7825 */ /* 0x000fc600078e0208 */
[----:B------:R-:W5:Y:S01]  /*02b0*/  LDG.E.U16 R8, desc[UR8][R8.64] ;  /* 0x0000000808087981 */ /* 0x000f62000c1e1500 */
[----:B------:R-:W-:-:S03]  /*02c0*/  IMAD.WIDE R6, R3, 0x2, R12 ;  /* 0x0000000203067825 */ /* 0x000fc600078e020c */
[----:B------:R-:W5:Y:S04]  /*02d0*/  LDG.E.U16 R27, desc[UR8][R12.64] ;  /* 0x000000080c1b7981 */ /* 0x000f68000c1e1500 */
[----:B------:R-:W5:Y:S01]  /*02e0*/  LDG.E.U16 R24, desc[UR8][R6.64] ;  /* 0x0000000806187981 */ /* 0x000f62000c1e1500 */
[----:B------:R-:W-:-:S05]  /*02f0*/  IMAD.WIDE R10, R3, 0x2, R6 ;  /* 0x00000002030a7825 */ /* 0x000fca00078e0206 */
[----:B------:R0:W5:Y:S02]  /*0300*/  LDG.E.U16 R18, desc[UR8][R10.64] ;  /* 0x000000080a127981 */ /* 0x000164000c1e1500 */
[----:B0-----:R-:W-:-:S05]  /*0310*/  IMAD.WIDE R10, R3, 0x2, R10 ;  /* 0x00000002030a7825 */ /* 0x001fca00078e020a */
[----:B------:R-:W5:Y:S01]  /*0320*/  LDG.E.U16 R22, desc[UR8][R10.64] ;  /* 0x000000080a167981 */ /* 0x000f62000c1e1500 */
[----:B------:R-:W-:-:S05]  /*0330*/  IMAD.WIDE R6, R3, 0x2, R10 ;  /* 0x0000000203067825 */ /* 0x000fca00078e020a */
[----:B------:R5:W5:Y:S01]  /*0340*/  LDG.E.U16 R23, desc[UR8][R6.64] ;  /* 0x0000000806177981 */ /* 0x000b62000c1e1500 */
[----:B------:R-:W-:-:S05]  /*0350*/  IMAD.WIDE R12, R3, 0x2, R6 ;  /* 0x00000002030c7825 */ /* 0x000fca00078e0206 */
[----:B------:R0:W5:Y:S01]  /*0360*/  LDG.E.U16 R29, desc[UR8][R12.64] ;  /* 0x000000080c1d7981 */ /* 0x000162000c1e1500 */
[----:B--2---:R-:W-:Y:S02]  /*0370*/  HADD2.F32 R0, -RZ, R0.H0_H0 ;  /* 0x20000000ff007230 */ /* 0x004fe40000004100 */
[----:B---3--:R-:W-:Y:S02]  /*0380*/  HADD2.F32 R26, -RZ, R26.H0_H0 ;  /* 0x2000001aff1a7230 */ /* 0x008fe40000004100 */
[----:B----4-:R-:W-:Y:S02]  /*0390*/  HADD2.F32 R20, -RZ, R20.H0_H0 ;  /* 0x20000014ff147230 */ /* 0x010fe40000004100 */
[----:B-----5:R-:W-:Y:S02]  /*03a0*/  HADD2.F32 R6, -RZ, R8.H0_H0 ;  /* 0x20000008ff067230 */ /* 0x020fe40000004100 */
[----:B------:R-:W-:-:S04]  /*03b0*/  IMAD.WIDE R8, R3, 0x2, R12 ;  /* 0x0000000203087825 */ /* 0x000fc800078e020c */
[----:B------:R-:W-:-:S04]  /*03c0*/  IMAD.WIDE R10, R3, 0x2, R8 ;  /* 0x00000002030a7825 */ /* 0x000fc800078e0208 */
[----:B------:R-:W-:Y:S02]  /*03d0*/  FFMA R25, R0, R6, R25 ;  /* 0x0000000600197223 */ /* 0x000fe40000000019 */
[----:B------:R1:W2:Y:S01]  /*03e0*/  LDG.E.U16 R0, desc[UR8][R8.64] ;  /* 0x0000000808007981 */ /* 0x0002a2000c1e1500 */
[----:B------:R-:W-:Y:S02]  /*03f0*/  HADD2.F32 R27, -RZ, R27.H0_H0 ;  /* 0x2000001bff1b7230 */ /* 0x000fe40000004100 */
[----:B------:R-:W-:Y:S02]  /*0400*/  IMAD.WIDE R6, R3, 0x2, R10 ;  /* 0x0000000203067825 */ /* 0x000fe400078e020a */
[----:B------:R-:W3:Y:S02]  /*0410*/  LDG.E.U16 R10, desc[UR8][R10.64] ;  /* 0x000000080a0a7981 */ /* 0x000ee4000c1e1500 */
[----:B------:R-:W-:Y:S01]  /*0420*/  FFMA R25, R26, R27, R25 ;  /* 0x0000001b1a197223 */ /* 0x000fe20000000019 */
[----:B------:R-:W-:-:S02]  /*0430*/  HADD2.F32 R24, -RZ, R24.H0_H0 ;  /* 0x20000018ff187230 */ /* 0x000fc40000004100 */
[----:B0-----:R-:W-:Y:S01]  /*0440*/  IMAD.WIDE R12, R3, 0x2, R6 ;  /* 0x00000002030c7825 */ /* 0x001fe200078e0206 */
[----:B------:R-:W4:Y:S03]  /*0450*/  LDG.E.U16 R26, desc[UR8][R4.64+0x6] ;  /* 0x00000608041a7981 */ /* 0x000f26000c1e1500 */
[----:B------:R-:W-:Y:S01]  /*0460*/  FFMA R24, R20, R24, R25 ;  /* 0x0000001814187223 */ /* 0x000fe20000000019 */
[----:B------:R-:W-:Y:S01]  /*0470*/  HADD2.F32 R27, -RZ, R17.H0_H0 ;  /* 0x20000011ff1b7230 */ /* 0x000fe20000004100 */
[----:B------:R0:W5:Y:S01]  /*0480*/  LDG.E.U16 R20, desc[UR8][R6.64] ;  /* 0x0000000806147981 */ /* 0x000162000c1e1500 */
[----:B------:R-:W-:-:S03]  /*0490*/  HADD2.F32 R18, -RZ, R18.H0_H0 ;  /* 0x20000012ff127230 */ /* 0x000fc60000004100 */
[----:B------:R-:W4:Y:S01]  /*04a0*/  LDG.E.U16 R17, desc[UR8][R4.64+-0x2] ;  /* 0xfffffe0804117981 */ /* 0x000f22000c1e1500 */
[----:B------:R-:W-:Y:S02]  /*04b0*/  HADD2.F32 R19, -RZ, R19.H0_H0 ;  /* 0x20000013ff137230 */ /* 0x000fe40000004100 */
[----:B------:R-:W-:Y:S01]  /*04c0*/  FFMA R18, R27, R18, R24 ;  /* 0x000000121b127223 */ /* 0x000fe20000000018 */
[----:B------:R-:W-:Y:S01]  /*04d0*/  HADD2.F32 R22, -RZ, R22.H0_H0 ;  /* 0x20000016ff167230 */ /* 0x000fe20000004100 */
[----:B------:R-:W5:Y:S01]  /*04e0*/  LDG.E.U16 R11, desc[UR8][R4.64] ;  /* 0x00000008040b7981 */ /* 0x000f62000c1e1500 */
[----:B-1----:R-:W-:-:S04]  /*04f0*/  IMAD.WIDE R8, R3, 0x2, R12 ;  /* 0x0000000203087825 */ /* 0x002fc800078e020c */
[----:B------:R-:W-:Y:S01]  /*0500*/  FFMA R18, R19, R22, R18 ;  /* 0x0000001613127223 */ /* 0x000fe20000000012 */
[----:B------:R-:W-:Y:S01]  /*0510*/  HADD2.F32 R25, -RZ, R21.H0_H0 ;  /* 0x20000015ff197230 */ /* 0x000fe20000004100 */
[----:B------:R1:W5:Y:S01]  /*0520*/  LDG.E.U16 R24, desc[UR8][R12.64] ;  /* 0x000000080c187981 */ /* 0x000362000c1e1500 */
[----:B------:R-:W-:Y:S02]  /*0530*/  HADD2.F32 R23, -RZ, R23.H0_H0 ;  /* 0x20000017ff177230 */ /* 0x000fe40000004100 */
[----:B0-----:R-:W-:Y:S01]  /*0540*/  IMAD.WIDE R6, R3, 0x2, R8 ;  /* 0x0000000203067825 */ /* 0x001fe200078e0208 */
[----:B------:R-:W5:Y:S03]  /*0550*/  LDG.E.U16 R21, desc[UR8][R4.64+0x2] ;  /* 0x0000020804157981 */ /* 0x000f66000c1e1500 */
[----:B------:R-:W-:Y:S02]  /*0560*/  FFMA R23, R25, R23, R18 ;  /* 0x0000001719177223 */ /* 0x000fe40000000012 */
[----:B------:R-:W5:Y:S01]  /*0570*/  LDG.E.U16 R25, desc[UR8][R4.64+0x4] ;  /* 0x0000040804197981 */ /* 0x000f62000c1e1500 */
[----:B------:R-:W-:-:S03]  /*0580*/  IMAD.WIDE R18, R3, 0x2, R6 ;  /* 0x0000000203127825 */ /* 0x000fc600078e0206 */
[----:B------:R-:W5:Y:S01]  /*0590*/  LDG.E.U16 R8, desc[UR8][R8.64] ;  /* 0x0000000808087981 */ /* 0x000f62000c1e1500 */
[----:B------:R-:W-:Y:S02]  /*05a0*/  HADD2.F32 R28, -RZ, R28.H0_H0 ;  /* 0x2000001cff1c7230 */ /* 0x000fe40000004100 */
[----:B------:R-:W-:Y:S01]  /*05b0*/  HADD2.F32 R29, -RZ, R29.H0_H0 ;  /* 0x2000001dff1d7230 */ /* 0x000fe20000004100 */
[----:B------:R-:W5:Y:S01]  /*05c0*/  LDG.E.U16 R6, desc[UR8][R6.64] ;  /* 0x0000000806067981 */ /* 0x000f62000c1e1500 */
[----:B-1----:R-:W-:-:S03]  /*05d0*/  IMAD.WIDE R12, R3, 0x2, R18 ;  /* 0x00000002030c7825 */ /* 0x002fc600078e0212 */
[----:B------:R-:W5:Y:S01]  /*05e0*/  LDG.E.U16 R27, desc[UR8][R4.64+0x8] ;  /* 0x00000808041b7981 */ /* 0x000f62000c1e1500 */
[----:B------:R-:W-:-:S03]  /*05f0*/  FFMA R28, R28, R29, R23 ;  /* 0x0000001d1c1c7223 */ /* 0x000fc60000000017 */
[----:B------:R-:W5:Y:S01]  /*0600*/  LDG.E.U16 R18, desc[UR8][R18.64] ;  /* 0x0000000812127981 */ /* 0x000f62000c1e1500 */
[----:B------:R-:W-:-:S03]  /*0610*/  IMAD.WIDE R22, R3, 0x2, R12 ;  /* 0x0000000203167825 */ /* 0x000fc600078e020c */
[----:B------:R-:W5:Y:S04]  /*0620*/  LDG.E.U16 R29, desc[UR8][R4.64+0xa] ;  /* 0x00000a08041d7981 */ /* 0x000f68000c1e1500 */
[----:B------:R-:W5:Y:S04]  /*0630*/  LDG.E.U16 R12, desc[UR8][R12.64] ;  /* 0x000000080c0c7981 */ /* 0x000f68000c1e1500 */
[----:B------:R-:W5:Y:S04]  /*0640*/  LDG.E.U16 R7, desc[UR8][R4.64+0xc] ;  /* 0x00000c0804077981 */ /* 0x000f68000c1e1500 */
[----:B------:R-:W5:Y:S04]  /*0650*/  LDG.E.U16 R22, desc[UR8][R22.64] ;  /* 0x0000000816167981 */ /* 0x000f68000c1e1500 */
[----:B------:R0:W5:Y:S01]  /*0660*/  LDG.E.U16 R9, desc[UR8][R4.64+0xe] ;  /* 0x00000e0804097981 */ /* 0x000162000c1e1500 */
[----:B------:R-:W-:-:S04]  /*0670*/  UIADD3 UR7, UPT, UPT, UR7, 0x10, URZ ;  /* 0x0000001007077890 */ /* 0x000fc8000fffe0ff */
[----:B------:R-:W-:Y:S01]  /*0680*/  UISETP.NE.AND UP1, UPT, UR7, URZ, UPT ;  /* 0x000000ff0700728c */ /* 0x000fe2000bf25270 */
[----:B------:R-:W-:Y:S02]  /*0690*/  LEA R2, R3, R2, 0x4 ;  /* 0x0000000203027211 */ /* 0x000fe400078e20ff */
[----:B0-----:R-:W-:-:S04]  /*06a0*/  IADD3 R4, P0, PT, R4, 0x20, RZ ;  /* 0x0000002004047810 */ /* 0x001fc80007f1e0ff */
[----:B------:R-:W-:Y:S01]  /*06b0*/  IADD3.X R5, PT, PT, RZ, R5, RZ, P0, !PT ;  /* 0x00000005ff057210 */ /* 0x000fe200007fe4ff */
[----:B--2---:R-:W-:Y:S02]  /*06c0*/  HADD2.F32 R0, -RZ, R0.H0_H0 ;  /* 0x20000000ff007230 */ /* 0x004fe40000004100 */
[----:B---3--:R-:W-:Y:S02]  /*06d0*/  HADD2.F32 R10, -RZ, R10.H0_H0 ;  /* 0x2000000aff0a7230 */ /* 0x008fe40000004100 */
[----:B----4-:R-:W-:Y:S02]  /*06e0*/  HADD2.F32 R17, -RZ, R17.H0_H0 ;  /* 0x20000011ff117230 */ /* 0x010fe40000004100 */
[----:B-----5:R-:W-:-:S03]  /*06f0*/  HADD2.F32 R11, -RZ, R11.H0_H0 ;  /* 0x2000000bff0b7230 */ /* 0x020fc60000004100 */
[----:B------:R-:W-:Y:S01]  /*0700*/  FFMA R0, R17, R0, R28 ;  /* 0x0000000011007223 */ /* 0x000fe2000000001c */
[----:B------:R-:W-:-:S03]  /*0710*/  HADD2.F32 R20, -RZ, R20.H0_H0 ;  /* 0x20000014ff147230 */ /* 0x000fc60000004100 */
[----:B------:R-:W-:Y:S01]  /*0720*/  FFMA R0, R11, R10, R0 ;  /* 0x0000000a0b007223 */ /* 0x000fe20000000000 */
[----:B------:R-:W-:Y:S02]  /*0730*/  HADD2.F32 R24, -RZ, R24.H0_H0 ;  /* 0x20000018ff187230 */ /* 0x000fe40000004100 */
[----:B------:R-:W-:Y:S02]  /*0740*/  HADD2.F32 R21, -RZ, R21.H0_H0 ;  /* 0x20000015ff157230 */ /* 0x000fe40000004100 */
[----:B------:R-:W-:-:S03]  /*0750*/  HADD2.F32 R25, -RZ, R25.H0_H0 ;  /* 0x20000019ff197230 */ /* 0x000fc60000004100 */
[----:B------:R-:W-:Y:S01]  /*0760*/  FFMA R0, R21, R20, R0 ;  /* 0x0000001415007223 */ /* 0x000fe20000000000 */
[----:B------:R-:W-:Y:S02]  /*0770*/  HADD2.F32 R11, -RZ, R26.H0_H0 ;  /* 0x2000001aff0b7230 */ /* 0x000fe40000004100 */
[----:B------:R-:W-:Y:S02]  /*0780*/  HADD2.F32 R8, -RZ, R8.H0_H0 ;  /* 0x20000008ff087230 */ /* 0x000fe40000004100 */
[----:B------:R-:W-:Y:S01]  /*0790*/  FFMA R0, R25, R24, R0 ;  /* 0x0000001819007223 */ /* 0x000fe20000000000 */
[----:B------:R-:W-:-:S03]  /*07a0*/  HADD2.F32 R6, -RZ, R6.H0_H0 ;  /* 0x20000006ff067230 */ /* 0x000fc60000004100 */
[----:B------:R-:W-:Y:S01]  /*07b0*/  FFMA R0, R11, R8, R0 ;  /* 0x000000080b007223 */ /* 0x000fe20000000000 */
[----:B------:R-:W-:Y:S02]  /*07c0*/  HADD2.F32 R27, -RZ, R27.H0_H0 ;  /* 0x2000001bff1b7230 */ /* 0x000fe40000004100 */
        /* <DEDUP_REMOVED lines=8> */
[----:B------:R-:W-:-:S05]  /*0850*/  HADD2.F32 R9, -RZ, R9.H0_H0 ;  /* 0x20000009ff097230 */ /* 0x000fca0000004100 */
[----:B------:R-:W-:Y:S01]  /*0860*/  FFMA R25, R9, R22, R0 ;  /* 0x0000001609197223 */ /* 0x000fe20000000000 */
[----:B------:R-:W-:Y:S06]  /*0870*/  BRA.U UP1, `(.L_x_7) ;  /* 0xfffffff901647547 */ /* 0x000fec000b83ffff */
.L_x_6:
[----:B------:R-:W-:Y:S05]  /*0880*/  BRA.U !UP0, `(.L_x_5) ;  /* 0x0000000508f07547 */ /* 0x000fea000b800000 */
[----:B------:R-:W-:Y:S02]  /*0890*/  UISETP.GE.U32.AND UP0, UPT, UR6, 0x8, UPT ;  /* 0x000000080600788c */ /* 0x000fe4000bf06070 */
[----:B------:R-:W-:-:S04]  /*08a0*/  ULOP3.LUT UR7, UR5, 0x7, URZ, 0xc0, !UPT ;  /* 0x0000000705077892 */ /* 0x000fc8000f8ec0ff */
[----:B------:R-:W-:-:S03]  /*08b0*/  UISETP.NE.AND UP1, UPT, UR7, URZ, UPT ;  /* 0x000000ff0700728c */ /* 0x000fc6000bf25270 */
[----:B------:R-:W-:Y:S08]  /*08c0*/  BRA.U !UP0, `(.L_x_8) ;  /* 0x0000000108ec7547 */ /* 0x000ff0000b800000 */
[----:B------:R-:W0:Y:S01]  /*08d0*/  LDC.64 R12, c[0x0][0x388] ;  /* 0x0000e200ff0c7b82 */ /* 0x000e220000000a00 */
[----:B------:R-:W-:Y:S01]  /*08e0*/  IMAD R5, R3, UR4, R16 ;  /* 0x0000000403057c24 */ /* 0x000fe2000f8e0210 */
[----:B------:R-:W1:Y:S01]  /*08f0*/  LDCU.64 UR10, c[0x0][0x380] ;  /* 0x00007000ff0a77ac */ /* 0x000e620008000a00 */
[----:B------:R-:W-:-:S05]  /*0900*/  IADD3 R0, P0, PT, R15, UR4, RZ ;  /* 0x000000040f007c10 */ /* 0x000fca000ff1e0ff */
[----:B------:R-:W2:Y:S01]  /*0910*/  LDC.64 R28, c[0x0][0x380] ;  /* 0x0000e000ff1c7b82 */ /* 0x000ea20000000a00 */
[----:B0-----:R-:W-:Y:S01]  /*0920*/  IMAD.WIDE R12, R5, 0x2, R12 ;  /* 0x00000002050c7825 */ /* 0x001fe200078e020c */
[----:B------:R-:W-:-:S04]  /*0930*/  IADD3 R5, PT, PT, R15, UR4, RZ ;  /* 0x000000040f057c10 */ /* 0x000fc8000fffe0ff */
[----:B------:R0:W3:Y:S01]  /*0940*/  LDG.E.U16 R2, desc[UR8][R12.64] ;  /* 0x000000080c027981 */ /* 0x0000e2000c1e1500 */
[----:B------:R-:W-:-:S04]  /*0950*/  IMAD.WIDE R26, R3, 0x2, R12 ;  /* 0x00000002031a7825 */ /* 0x000fc800078e020c */
[----:B--2---:R-:W-:Y:S01]  /*0960*/  IMAD.WIDE.U32 R28, R5, 0x2, R28 ;  /* 0x00000002051c7825 */ /* 0x004fe200078e001c */
[----:B------:R-:W-:Y:S01]  /*0970*/  IADD3.X R5, PT, PT, RZ, RZ, RZ, P0, !PT ;  /* 0x000000ffff057210 */ /* 0x000fe200007fe4ff */
[----:B------:R-:W2:Y:S01]  /*0980*/  LDG.E.U16 R20, desc[UR8][R26.64] ;  /* 0x000000081a147981 */ /* 0x000ea2000c1e1500 */
[----:B-1----:R-:W-:Y:S01]  /*0990*/  LEA R4, P0, R0, UR10, 0x1 ;  /* 0x0000000a00047c11 */ /* 0x002fe2000f8008ff */
[----:B------:R-:W-:-:S03]  /*09a0*/  IMAD.WIDE R18, R3, 0x2, R26 ;  /* 0x0000000203127825 */ /* 0x000fc600078e021a */
[----:B------:R-:W-:Y:S02]  /*09b0*/  LEA.HI.X R5, R0, UR11, R5, 0x1, P0 ;  /* 0x0000000b00057c11 */ /* 0x000fe400080f0c05 */
[----:B------:R-:W4:Y:S01]  /*09c0*/  LDG.E.U16 R0, desc[UR8][R28.64] ;  /* 0x000000081c007981 */ /* 0x000f22000c1e1500 */
[----:B------:R-:W-:-:S03]  /*09d0*/  IMAD.WIDE R8, R3, 0x2, R18 ;  /* 0x0000000203087825 */ /* 0x000fc600078e0212 */
[----:B------:R-:W5:Y:S01]  /*09e0*/  LDG.E.U16 R17, desc[UR8][R4.64+0x2] ;  /* 0x0000020804117981 */ /* 0x000f62000c1e1500 */
[----:B------:R-:W-:-:S03]  /*09f0*/  IMAD.WIDE R10, R3, 0x2, R8 ;  /* 0x00000002030a7825 */ /* 0x000fc600078e0208 */
[----:B------:R1:W5:Y:S04]  /*0a00*/  LDG.E.U16 R22, desc[UR8][R18.64] ;  /* 0x0000000812167981 */ /* 0x000368000c1e1500 */
[----:B------:R-:W5:Y:S01]  /*0a10*/  LDG.E.U16 R23, desc[UR8][R4.64+0x4] ;  /* 0x0000040804177981 */ /* 0x000f62000c1e1500 */
[----:B------:R-:W-:-:S03]  /*0a20*/  IMAD.WIDE R6, R3, 0x2, R10 ;  /* 0x0000000203067825 */ /* 0x000fc600078e020a */
[----:B------:R-:W5:Y:S04]  /*0a30*/  LDG.E.U16 R21, desc[UR8][R4.64+0x6] ;  /* 0x0000060804157981 */ /* 0x000f68000c1e1500 */
[----:B------:R-:W5:Y:S01]  /*0a40*/  LDG.E.U16 R8, desc[UR8][R8.64] ;  /* 0x0000000808087981 */ /* 0x000f62000c1e1500 */
[----:B0-----:R-:W-:-:S03]  /*0a50*/  IMAD.WIDE R12, R3, 0x2, R6 ;  /* 0x00000002030c7825 */ /* 0x001fc600078e0206 */
[----:B------:R-:W5:Y:S04]  /*0a60*/  LDG.E.U16 R24, desc[UR8][R4.64+0x8] ;  /* 0x0000080804187981 */ /* 0x000f68000c1e1500 */
[----:B------:R-:W5:Y:S01]  /*0a70*/  LDG.E.U16 R10, desc[UR8][R10.64] ;  /* 0x000000080a0a7981 */ /* 0x000f62000c1e1500 */
[----:B-1----:R-:W-:-:S03]  /*0a80*/  IMAD.WIDE R18, R3, 0x2, R12 ;  /* 0x0000000203127825 */ /* 0x002fc600078e020c */
[----:B------:R-:W5:Y:S04]  /*0a90*/  LDG.E.U16 R26, desc[UR8][R4.64+0xa] ;  /* 0x00000a08041a7981 */ /* 0x000f68000c1e1500 */
[----:B------:R-:W5:Y:S04]  /*0aa0*/  LDG.E.U16 R6, desc[UR8][R6.64] ;  /* 0x0000000806067981 */ /* 0x000f68000c1e1500 */
[----:B------:R-:W5:Y:S04]  /*0ab0*/  LDG.E.U16 R27, desc[UR8][R4.64+0xc] ;  /* 0x00000c08041b7981 */ /* 0x000f68000c1e1500 */
[----:B------:R-:W5:Y:S04]  /*0ac0*/  LDG.E.U16 R12, desc[UR8][R12.64] ;  /* 0x000000080c0c7981 */ /* 0x000f68000c1e1500 */
[----:B------:R0:W5:Y:S04]  /*0ad0*/  LDG.E.U16 R28, desc[UR8][R4.64+0xe] ;  /* 0x00000e08041c7981 */ /* 0x000168000c1e1500 */
[----:B------:R-:W5:Y:S01]  /*0ae0*/  LDG.E.U16 R18, desc[UR8][R18.64] ;  /* 0x0000000812127981 */ /* 0x000f62000c1e1500 */
[----:B------:R-:W-:Y:S01]  /*0af0*/  UIADD3 UR4, UPT, UPT, UR4, 0x8, URZ ;  /* 0x0000000804047890 */ /* 0x000fe2000fffe0ff */
[----:B---3--:R-:W-:-:S02]  /*0b00*/  HADD2.F32 R2, -RZ, R2.H0_H0 ;  /* 0x20000002ff027230 */ /* 0x008fc40000004100 */
[----:B--2---:R-:W-:Y:S02]  /*0b10*/  HADD2.F32 R20, -RZ, R20.H0_H0 ;  /* 0x20000014ff147230 */ /* 0x004fe40000004100 */
[----:B----4-:R-:W-:Y:S02]  /*0b20*/  HADD2.F32 R0, -RZ, R0.H0_H0 ;  /* 0x20000000ff007230 */ /* 0x010fe40000004100 */
[----:B-----5:R-:W-:-:S03]  /*0b30*/  HADD2.F32 R17, -RZ, R17.H0_H0 ;  /* 0x20000011ff117230 */ /* 0x020fc60000004100 */
[----:B------:R-:W-:Y:S01]  /*0b40*/  FFMA R0, R0, R2, R25 ;  /* 0x0000000200007223 */ /* 0x000fe20000000019 */
[----:B------:R-:W-:-:S03]  /*0b50*/  HADD2.F32 R22, -RZ, R22.H0_H0 ;  /* 0x20000016ff167230 */ /* 0x000fc60000004100 */
[----:B------:R-:W-:Y:S01]  /*0b60*/  FFMA R0, R17, R20, R0 ;  /* 0x0000001411007223 */ /* 0x000fe20000000000 */
[----:B------:R-:W-:Y:S02]  /*0b70*/  HADD2.F32 R23, -RZ, R23.H0_H0 ;  /* 0x20000017ff177230 */ /* 0x000fe40000004100 */
[----:B------:R-:W-:-:S03]  /*0b80*/  HADD2.F32 R21, -RZ, R21.H0_H0 ;  /* 0x20000015ff157230 */ /* 0x000fc60000004100 */
[----:B------:R-:W-:Y:S01]  /*0b90*/  FFMA R0, R23, R22, R0 ;  /* 0x0000001617007223 */ /* 0x000fe20000000000 */
[----:B------:R-:W-:Y:S02]  /*0ba0*/  HADD2.F32 R8, -RZ, R8.H0_H0 ;  /* 0x20000008ff087230 */ /* 0x000fe40000004100 */
[----:B0-----:R-:W-:-:S03]  /*0bb0*/  HADD2.F32 R5, -RZ, R24.H0_H0 ;  /* 0x20000018ff057230 */ /* 0x001fc60000004100 */
        /* <DEDUP_REMOVED lines=11> */
[----:B------:R-:W-:-:S07]  /*0c70*/  FFMA R25, R25, R18, R0 ;  /* 0x0000001219197223 */ /* 0x000fce0000000000 */
.L_x_8:
[----:B------:R-:W-:Y:S05]  /*0c80*/  BRA.U !UP1, `(.L_x_5) ;  /* 0x0000000109f07547 */ /* 0x000fea000b800000 */
[----:B------:R-:W-:Y:S02]  /*0c90*/  UISETP.GE.U32.AND UP0, UPT, UR7, 0x4, UPT ;  /* 0x000000040700788c */ /* 0x000fe4000bf06070 */
[----:B------:R-:W-:-:S04]  /*0ca0*/  ULOP3.LUT UR5, UR5, 0x3, URZ, 0xc0, !UPT ;  /* 0x0000000305057892 */ /* 0x000fc8000f8ec0ff */
[----:B------:R-:W-:-:S03]  /*0cb0*/  UISETP.NE.AND UP1, UPT, UR5, URZ, UPT ;  /* 0x000000ff0500728c */ /* 0x000fc6000bf25270 */
[----:B------:R-:W-:Y:S08]  /*0cc0*/  BRA.U !UP0, `(.L_x_9) ;  /* 0x00000001088c7547 */ /* 0x000ff0000b800000 */
[----:B------:R-:W0:Y:S01]  /*0cd0*/  LDC.64 R6, c[0x0][0x388] ;  /* 0x0000e200ff067b82 */ /* 0x000e220000000a00 */
[----:B------:R-:W1:Y:S01]  /*0ce0*/  LDCU.64 UR6, c[0x0][0x380] ;  /* 0x00007000ff0677ac */ /* 0x000e620008000a00 */
[----:B------:R-:W-:Y:S01]  /*0cf0*/  IMAD R11, R3, UR4, R16 ;  /* 0x00000004030b7c24 */ /* 0x000fe2000f8e0210 */
[C---:B------:R-:W-:Y:S02]  /*0d00*/  IADD3 R9, PT, PT, R15.reuse, UR4, RZ ;  /* 0x000000040f097c10 */ /* 0x040fe4000fffe0ff */
[----:B------:R-:W-:-:S03]  /*0d10*/  IADD3 R0, P0, PT, R15, UR4, RZ ;  /* 0x000000040f007c10 */ /* 0x000fc6000ff1e0ff */
[----:B------:R-:W2:Y:S01]  /*0d20*/  LDC.64 R4, c[0x0][0x380] ;  /* 0x0000e000ff047b82 */ /* 0x000ea20000000a00 */
[----:B0-----:R-:W-:-:S04]  /*0d30*/  IMAD.WIDE R10, R11, 0x2, R6 ;  /* 0x000000020b0a7825 */ /* 0x001fc800078e0206 */
[----:B------:R-:W-:Y:S02]  /*0d40*/  IMAD.WIDE R12, R3, 0x2, R10 ;  /* 0x00000002030c7825 */ /* 0x000fe400078e020a */
[----:B------:R-:W3:Y:S02]  /*0d50*/  LDG.E.U16 R10, desc[UR8][R10.64] ;  /* 0x000000080a0a7981 */ /* 0x000ee4000c1e1500 */
[----:B--2---:R-:W-:Y:S01]  /*0d60*/  IMAD.WIDE.U32 R8, R9, 0x2, R4 ;  /* 0x0000000209087825 */ /* 0x004fe200078e0004 */
[----:B------:R-:W-:Y:S02]  /*0d70*/  IADD3.X R5, PT, PT, RZ, RZ, RZ, P0, !PT ;  /* 0x000000ffff057210 */ /* 0x000fe400007fe4ff */
[C---:B-1----:R-:W-:Y:S01]  /*0d80*/  LEA R4, P0, R0.reuse, UR6, 0x1 ;  /* 0x0000000600047c11 */ /* 0x042fe2000f8008ff */
[----:B------:R-:W-:Y:S02]  /*0d90*/  IMAD.WIDE R18, R3, 0x2, R12 ;  /* 0x0000000203127825 */ /* 0x000fe400078e020c */
[----:B------:R-:W2:Y:S01]  /*0da0*/  LDG.E.U16 R8, desc[UR8][R8.64] ;  /* 0x0000000808087981 */ /* 0x000ea2000c1e1500 */
[----:B------:R-:W-:-:S03]  /*0db0*/  LEA.HI.X R5, R0, UR7, R5, 0x1, P0 ;  /* 0x0000000700057c11 */ /* 0x000fc600080f0c05 */
[----:B------:R-:W4:Y:S01]  /*0dc0*/  LDG.E.U16 R12, desc[UR8][R12.64] ;  /* 0x000000080c0c7981 */ /* 0x000f22000c1e1500 */
[----:B------:R-:W-:-:S03]  /*0dd0*/  IMAD.WIDE R6, R3, 0x2, R18 ;  /* 0x0000000203067825 */ /* 0x000fc600078e0212 */
[----:B------:R-:W5:Y:S04]  /*0de0*/  LDG.E.U16 R17, desc[UR8][R4.64+0x2] ;  /* 0x0000020804117981 */ /* 0x000f68000c1e1500 */
[----:B------:R-:W5:Y:S04]  /*0df0*/  LDG.E.U16 R20, desc[UR8][R4.64+0x4] ;  /* 0x0000040804147981 */ /* 0x000f68000c1e1500 */
[----:B------:R-:W5:Y:S04]  /*0e00*/  LDG.E.U16 R18, desc[UR8][R18.64] ;  /* 0x0000000812127981 */ /* 0x000f68000c1e1500 */
[----:B------:R-:W5:Y:S04]  /*0e10*/  LDG.E.U16 R21, desc[UR8][R4.64+0x6] ;  /* 0x0000060804157981 */ /* 0x000f68000c1e1500 */
[----:B------:R-:W5:Y:S01]  /*0e20*/  LDG.E.U16 R6, desc[UR8][R6.64] ;  /* 0x0000000806067981 */ /* 0x000f62000c1e1500 */
[----:B------:R-:W-:Y:S01]  /*0e30*/  UIADD3 UR4, UPT, UPT, UR4, 0x4, URZ ;  /* 0x0000000404047890 */ /* 0x000fe2000fffe0ff */
[----:B---3--:R-:W-:-:S02]  /*0e40*/  HADD2.F32 R2, -RZ, R10.H0_H0 ;  /* 0x2000000aff027230 */ /* 0x008fc40000004100 */
[----:B--2---:R-:W-:Y:S02]  /*0e50*/  HADD2.F32 R0, -RZ, R8.H0_H0 ;  /* 0x20000008ff007230 */ /* 0x004fe40000004100 */
[----:B----4-:R-:W-:-:S03]  /*0e60*/  HADD2.F32 R8, -RZ, R12.H0_H0 ;  /* 0x2000000cff087230 */ /* 0x010fc60000004100 */
[----:B------:R-:W-:Y:S01]  /*0e70*/  FFMA R0, R0, R2, R25 ;  /* 0x0000000200007223 */ /* 0x000fe20000000019 */
[----:B-----5:R-:W-:Y:S02]  /*0e80*/  HADD2.F32 R17, -RZ, R17.H0_H0 ;  /* 0x20000011ff117230 */ /* 0x020fe40000004100 */
[----:B------:R-:W-:-:S03]  /*0e90*/  HADD2.F32 R9, -RZ, R20.H0_H0 ;  /* 0x20000014ff097230 */ /* 0x000fc60000004100 */
[----:B------:R-:W-:Y:S01]  /*0ea0*/  FFMA R0, R17, R8, R0 ;  /* 0x0000000811007223 */ /* 0x000fe20000000000 */
[----:B------:R-:W-:Y:S02]  /*0eb0*/  HADD2.F32 R2, -RZ, R18.H0_H0 ;  /* 0x20000012ff027230 */ /* 0x000fe40000004100 */
[----:B------:R-:W-:-:S03]  /*0ec0*/  HADD2.F32 R21, -RZ, R21.H0_H0 ;  /* 0x20000015ff157230 */ /* 0x000fc60000004100 */
[----:B------:R-:W-:Y:S01]  /*0ed0*/  FFMA R0, R9, R2, R0 ;  /* 0x0000000209007223 */ /* 0x000fe20000000000 */
[----:B------:R-:W-:-:S05]  /*0ee0*/  HADD2.F32 R6, -RZ, R6.H0_H0 ;  /* 0x20000006ff067230 */ /* 0x000fca0000004100 */
[----:B------:R-:W-:-:S07]  /*0ef0*/  FFMA R25, R21, R6, R0 ;  /* 0x0000000615197223 */ /* 0x000fce0000000000 */
.L_x_9:
[----:B------:R-:W-:Y:S05]  /*0f00*/  BRA.U !UP1, `(.L_x_5) ;  /* 0x0000000109507547 */ /* 0x000fea000b800000 */
[----:B------:R-:W0:Y:S01]  /*0f10*/  LDC.64 R6, c[0x0][0x380] ;  /* 0x0000e000ff067b82 */ /* 0x000e220000000a00 */
[----:B------:R-:W-:Y:S01]  /*0f20*/  IADD3 R15, PT, PT, R15, UR4, RZ ;  /* 0x000000040f0f7c10 */ /* 0x000fe2000fffe0ff */
[----:B------:R-:W-:Y:S01]  /*0f30*/  IMAD R0, R3, UR4, R16 ;  /* 0x0000000403007c24 */ /* 0x000fe2000f8e0210 */
[----:B------:R-:W-:-:S05]  /*0f40*/  UIADD3 UR5, UPT, UPT, -UR5, URZ, URZ ;  /* 0x000000ff05057290 */ /* 0x000fca000fffe1ff */
[----:B------:R-:W1:Y:S01]  /*0f50*/  LDC.64 R4, c[0x0][0x388] ;  /* 0x0000e200ff047b82 */ /* 0x000e620000000a00 */
[----:B0-----:R-:W-:-:S03]  /*0f60*/  IMAD.WIDE.U32 R6, R15, 0x2, R6 ;  /* 0x000000020f067825 */ /* 0x001fc600078e0006 */
[----:B------:R-:W-:Y:S02]  /*0f70*/  MOV R8, R6 ;  /* 0x0000000600087202 */ /* 0x000fe40000000f00 */
[----:B------:R-:W-:-:S07]  /*0f80*/  MOV R9, R7 ;  /* 0x0000000700097202 */ /* 0x000fce0000000f00 */
.L_x_10:
[C---:B-1----:R-:W-:Y:S01]  /*0f90*/  IMAD.WIDE R6, R0.reuse, 0x2, R4 ;  /* 0x0000000200067825 */ /* 0x042fe200078e0204 */
[----:B------:R0:W2:Y:S05]  /*0fa0*/  LDG.E.U16 R2, desc[UR8][R8.64] ;  /* 0x0000000808027981 */ /* 0x0000aa000c1e1500 */
[----:B------:R-:W3:Y:S01]  /*0fb0*/  LDG.E.U16 R6, desc[UR8][R6.64] ;  /* 0x0000000806067981 */ /* 0x000ee2000c1e1500 */
[----:B------:R-:W-:Y:S01]  /*0fc0*/  UIADD3 UR5, UPT, UPT, UR5, 0x1, URZ ;  /* 0x0000000105057890 */ /* 0x000fe2000fffe0ff */
[----:B------:R-:W-:-:S03]  /*0fd0*/  IADD3 R0, PT, PT, R0, R3, RZ ;  /* 0x0000000300007210 */ /* 0x000fc60007ffe0ff */
[----:B------:R-:W-:Y:S01]  /*0fe0*/  UISETP.NE.AND UP0, UPT, UR5, URZ, UPT ;  /* 0x000000ff0500728c */ /* 0x000fe2000bf05270 */
[----:B0-----:R-:W-:-:S04]  /*0ff0*/  IADD3 R8, P0, PT, R8, 0x2, RZ ;  /* 0x0000000208087810 */ /* 0x001fc80007f1e0ff */
[----:B------:R-:W-:Y:S01]  /*1000*/  IADD3.X R9, PT, PT, RZ, R9, RZ, P0, !PT ;  /* 0x00000009ff097210 */ /* 0x000fe200007fe4ff */
[----:B--2---:R-:W-:Y:S02]  /*1010*/  HADD2.F32 R2, -RZ, R2.H0_H0 ;  /* 0x20000002ff027230 */ /* 0x004fe40000004100 */
[----:B---3--:R-:W-:-:S05]  /*1020*/  HADD2.F32 R10, -RZ, R6.H0_H0 ;  /* 0x20000006ff0a7230 */ /* 0x008fca0000004100 */
[----:B------:R-:W-:Y:S01]  /*1030*/  FFMA R25, R2, R10, R25 ;  /* 0x0000000a02197223 */ /* 0x000fe20000000019 */
[----:B------:R-:W-:Y:S06]  /*1040*/  BRA.U UP0, `(.L_x_10) ;  /* 0xfffffffd00d07547 */ /* 0x000fec000b83ffff */
.L_x_5:
[----:B------:R-:W0:Y:S01]  /*1050*/  LDC.64 R4, c[0x0][0x390] ;  /* 0x0000e400ff047b82 */ /* 0x000e220000000a00 */
[----:B------:R-:W-:-:S04]  /*1060*/  IMAD R3, R14, R3, R16 ;  /* 0x000000030e037224 */ /* 0x000fc800078e0210 */
[----:B0-----:R-:W-:-:S05]  /*1070*/  IMAD.WIDE R2, R3, 0x4, R4 ;  /* 0x0000000403027825 */ /* 0x001fca00078e0204 */
[----:B------:R-:W-:Y:S01]  /*1080*/  STG.E desc[UR8][R2.64], R25 ;  /* 0x0000001902007986 */ /* 0x000fe2000c101908 */
[----:B------:R-:W-:Y:S05]  /*1090*/  EXIT ;  /* 0x000000000000794d */ /* 0x000fea0003800000 */
.L_x_11:
        /* <DEDUP_REMOVED lines=14> */
.L_x_20:


//--------------------- .text._Z32gemm_fma_emulation_kernel_doublePK6__halfS1_Pfiii --------------------------
	.section	.text._Z32gemm_fma_emulation_kernel_doublePK6__halfS1_Pfiii,"ax",@progbits
	.align	128
        .global         _Z32gemm_fma_emulation_kernel_doublePK6__halfS1_Pfiii
        .type           _Z32gemm_fma_emulation_kernel_doublePK6__halfS1_Pfiii,@function
        .size           _Z32gemm_fma_emulation_kernel_doublePK6__halfS1_Pfiii,(.L_x_21 - _Z32gemm_fma_emulation_kernel_doublePK6__halfS1_Pfiii)
        .other          _Z32gemm_fma_emulation_kernel_doublePK6__halfS1_Pfiii,@"STO_CUDA_ENTRY STV_DEFAULT"
_Z32gemm_fma_emulation_kernel_doublePK6__halfS1_Pfiii:
.text._Z32gemm_fma_emulation_kernel_doublePK6__halfS1_Pfiii:
        /* <DEDUP_REMOVED lines=14> */
[----:B------:R-:W-:Y:S01]  /*00e0*/  HFMA2 R17, -RZ, RZ, 0, 0 ;  /* 0x00000000ff117431 */ /* 0x000fe200000001ff */
[----:B------:R-:W1:Y:S01]  /*00f0*/  LDCU.64 UR8, c[0x0][0x358] ;  /* 0x00006b00ff0877ac */ /* 0x000e620008000a00 */
[----:B0-----:R-:W-:-:S09]  /*0100*/  UISETP.GE.AND UP0, UPT, UR5, 0x1, UPT ;  /* 0x000000010500788c */ /* 0x001fd2000bf06270 */
[----:B-1----:R-:W-:Y:S05]  /*0110*/  BRA.U !UP0, `(.L_x_12) ;  /* 0x0000000908d47547 */ /* 0x002fea000b800000 */
[----:B------:R-:W-:Y:S02]  /*0120*/  UISETP.GE.U32.AND UP1, UPT, UR5, 0x8, UPT ;  /* 0x000000080500788c */ /* 0x000fe4000bf26070 */
[----:B------:R-:W-:Y:S01]  /*0130*/  IMAD R2, R3, UR5, RZ ;  /* 0x0000000503027c24 */ /* 0x000fe2000f8e02ff */
[----:B------:R-:W-:Y:S01]  /*0140*/  ULOP3.LUT UR6, UR5, 0x7, URZ, 0xc0, !UPT ;  /* 0x0000000705067892 */ /* 0x000fe2000f8ec0ff */
[----:B------:R-:W-:Y:S01]  /*0150*/  CS2R R16, SRZ ;  /* 0x0000000000107805 */ /* 0x000fe2000001ff00 */
[----:B------:R-:W-:Y:S02]  /*0160*/  UMOV UR4, URZ ;  /* 0x000000ff00047c82 */ /* 0x000fe40008000000 */
[----:B------:R-:W-:Y:S02]  /*0170*/  UISETP.NE.AND UP0, UPT, UR6, URZ, UPT ;  /* 0x000000ff0600728c */ /* 0x000fe4000bf05270 */
[----:B------:R-:W-:Y:S09]  /*0180*/  BRA.U !UP1, `(.L_x_13) ;  /* 0x00000005093c7547 */ /* 0x000ff2000b800000 */
[----:B------:R-:W0:Y:S01]  /*0190*/  LDC.64 R6, c[0x0][0x380] ;  /* 0x0000e000ff067b82 */ /* 0x000e220000000a00 */
[----:B------:R-:W-:Y:S01]  /*01a0*/  ULOP3.LUT UR4, UR5, 0x7ffffff8, URZ, 0xc0, !UPT ;  /* 0x7ffffff805047892 */ /* 0x000fe2000f8ec0ff */
[----:B------:R-:W-:Y:S02]  /*01b0*/  MOV R4, R0 ;  /* 0x0000000000047202 */ /* 0x000fe40000000f00 */
[----:B------:R-:W-:Y:S01]  /*01c0*/  CS2R R16, SRZ ;  /* 0x0000000000107805 */ /* 0x000fe2000001ff00 */
[----:B------:R-:W-:Y:S01]  /*01d0*/  UIADD3 UR7, UPT, UPT, -UR4, URZ, URZ ;  /* 0x000000ff04077290 */ /* 0x000fe2000fffe1ff */
[----:B0-----:R-:W-:-:S03]  /*01e0*/  IMAD.WIDE.U32 R6, R2, 0x2, R6 ;  /* 0x0000000202067825 */ /* 0x001fc600078e0006 */
[----:B------:R-:W-:-:S04]  /*01f0*/  IADD3 R10, P0, PT, R6, 0x8, RZ ;  /* 0x00000008060a7810 */ /* 0x000fc80007f1e0ff */
[----:B------:R-:W-:-:S09]  /*0200*/  IADD3.X R11, PT, PT, RZ, R7, RZ, P0, !PT ;  /* 0x00000007ff0b7210 */ /* 0x000fd200007fe4ff */
.L_x_14:
        /* <DEDUP_REMOVED lines=8> */
[----:B------:R-:W5:Y:S04]  /*0290*/  LDG.E.U16 R23, desc[UR8][R10.64+0x2] ;  /* 0x000002080a177981 */ /* 0x000f68000c1e1500 */
[----:B------:R0:W3:Y:S01]  /*02a0*/  LDG.E.U16 R14, desc[UR8][R12.64] ;  /* 0x000000080c0e7981 */ /* 0x0000e2000c1e1500 */
[----:B------:R-:W-:-:S05]  /*02b0*/  IMAD.WIDE R20, R5, 0x2, R12 ;  /* 0x0000000205147825 */ /* 0x000fca00078e020c */
[----:B------:R-:W4:Y:S01]  /*02c0*/  LDG.E.U16 R28, desc[UR8][R20.64] ;  /* 0x00000008141c7981 */ /* 0x000f22000c1e1500 */
[----:B------:R-:W-:-:S05]  /*02d0*/  IMAD.WIDE R6, R5, 0x2, R20 ;  /* 0x0000000205067825 */ /* 0x000fca00078e0214 */
[----:B------:R-:W5:Y:S01]  /*02e0*/  LDG.E.U16 R26, desc[UR8][R6.64] ;  /* 0x00000008061a7981 */ /* 0x000f62000c1e1500 */
[----:B------:R-:W-:-:S03]  /*02f0*/  IMAD.WIDE R18, R5, 0x2, R6 ;  /* 0x0000000205127825 */ /* 0x000fc600078e0206 */
[----:B------:R-:W5:Y:S01]  /*0300*/  LDG.E.U16 R7, desc[UR8][R10.64+0x6] ;  /* 0x000006080a077981 */ /* 0x000f62000c1e1500 */
[----:B--2---:R-:W-:-:S04]  /*0310*/  HADD2.F32 R9, -RZ, R9.H0_H0 ;  /* 0x20000009ff097230 */ /* 0x004fc80000004100 */
[----:B0-----:R0:W-:Y:S02]  /*0320*/  F2F.F64.F32 R12, R9 ;  /* 0x00000009000c7310 */ /* 0x0011e40000201800 */
[----:B0-----:R0:W2:Y:S02]  /*0330*/  LDG.E.U16 R9, desc[UR8][R18.64] ;  /* 0x0000000812097981 */ /* 0x0010a4000c1e1500 */
[----:B0-----:R-:W-:-:S05]  /*0340*/  IMAD.WIDE R18, R5, 0x2, R18 ;  /* 0x0000000205127825 */ /* 0x001fca00078e0212 */
[----:B------:R-:W2:Y:S01]  /*0350*/  LDG.E.U16 R6, desc[UR8][R18.64] ;  /* 0x0000000812067981 */ /* 0x000ea2000c1e1500 */
[----:B---3--:R-:W-:-:S06]  /*0360*/  HADD2.F32 R14, -RZ, R14.H0_H0 ;  /* 0x2000000eff0e7230 */ /* 0x008fcc0000004100 */
[----:B------:R-:W0:Y:S01]  /*0370*/  F2F.F64.F32 R14, R14 ;  /* 0x0000000e000e7310 */ /* 0x000e220000201800 */
[----:B------:R-:W-:-:S05]  /*0380*/  IMAD.WIDE R20, R5, 0x2, R18 ;  /* 0x0000000205147825 */ /* 0x000fca00078e0212 */
[----:B------:R-:W3:Y:S01]  /*0390*/  LDG.E.U16 R29, desc[UR8][R20.64] ;  /* 0x00000008141d7981 */ /* 0x000ee2000c1e1500 */
[----:B0-----:R-:W-:Y:S01]  /*03a0*/  DFMA R12, R12, R14, R16 ;  /* 0x0000000e0c0c722b */ /* 0x001fe20000000010 */
[----:B------:R-:W-:-:S05]  /*03b0*/  IMAD.WIDE R16, R5, 0x2, R20 ;  /* 0x0000000205107825 */ /* 0x000fca00078e0214 */
[----:B------:R0:W3:Y:S01]  /*03c0*/  LDG.E.U16 R18, desc[UR8][R16.64] ;  /* 0x0000000810127981 */ /* 0x0000e2000c1e1500 */
[----:B------:R-:W-:-:S05]  /*03d0*/  IMAD.WIDE R14, R5, 0x2, R16 ;  /* 0x00000002050e7825 */ /* 0x000fca00078e0210 */
[----:B------:R1:W3:Y:S01]  /*03e0*/  LDG.E.U16 R19, desc[UR8][R14.64] ;  /* 0x000000080e137981 */ /* 0x0002e2000c1e1500 */
[----:B------:R-:W-:Y:S02]  /*03f0*/  HADD2.F32 R8, -RZ, R8.H0_H0 ;  /* 0x20000008ff087230 */ /* 0x000fe40000004100 */
[----:B----4-:R-:W-:-:S04]  /*0400*/  HADD2.F32 R28, -RZ, R28.H0_H0 ;  /* 0x2000001cff1c7230 */ /* 0x010fc80000004100 */
[----:B0-----:R-:W-:Y:S08]  /*0410*/  F2F.F64.F32 R16, R28 ;  /* 0x0000001c00107310 */ /* 0x001ff00000201800 */
[----:B-1----:R-:W0:Y:S01]  /*0420*/  F2F.F64.F32 R14, R8 ;  /* 0x00000008000e7310 */ /* 0x002e220000201800 */
[----:B------:R-:W-:Y:S02]  /*0430*/  HADD2.F32 R22, -RZ, R22.H0_H0 ;  /* 0x20000016ff167230 */ /* 0x000fe40000004100 */
[----:B-----5:R-:W-:Y:S01]  /*0440*/  HADD2.F32 R20, -RZ, R27.H0_H0 ;  /* 0x2000001bff147230 */ /* 0x020fe20000004100 */
[----:B0-----:R-:W-:Y:S01]  /*0450*/  DFMA R14, R14, R16, R12 ;  /* 0x000000100e0e722b */ /* 0x001fe2000000000c */
[----:B------:R-:W-:-:S03]  /*0460*/  HADD2.F32 R16, -RZ, R26.H0_H0 ;  /* 0x2000001aff107230 */ /* 0x000fc60000004100 */
[----:B------:R0:W-:Y:S01]  /*0470*/  F2F.F64.F32 R12, R22 ;  /* 0x00000016000c7310 */ /* 0x0001e20000201800 */
[----:B------:R-:W-:-:S07]  /*0480*/  HADD2.F32 R26, -RZ, R24.H0_H0 ;  /* 0x20000018ff1a7230 */ /* 0x000fce0000004100 */
[----:B------:R-:W1:Y:S08]  /*0490*/  F2F.F64.F32 R16, R16 ;  /* 0x0000001000107310 */ /* 0x000e700000201800 */
[----:B------:R-:W-:Y:S01]  /*04a0*/  F2F.F64.F32 R20, R20 ;  /* 0x0000001400147310 */ /* 0x000fe20000201800 */
[----:B0-----:R-:W-:Y:S01]  /*04b0*/  HADD2.F32 R22, -RZ, R7.H0_H0 ;  /* 0x20000007ff167230 */ /* 0x001fe20000004100 */
[----:B-1----:R-:W-:Y:S01]  /*04c0*/  DFMA R14, R12, R16, R14 ;  /* 0x000000100c0e722b */ /* 0x002fe2000000000e */
[----:B------:R-:W-:-:S05]  /*04d0*/  HADD2.F32 R17, -RZ, R25.H0_H0 ;  /* 0x20000019ff117230 */ /* 0x000fca0000004100 */
[----:B------:R-:W-:Y:S01]  /*04e0*/  F2F.F64.F32 R26, R26 ;  /* 0x0000001a001a7310 */ /* 0x000fe20000201800 */
[----:B------:R-:W-:-:S07]  /*04f0*/  HADD2.F32 R23, -RZ, R23.H0_H0 ;  /* 0x20000017ff177230 */ /* 0x000fce0000004100 */
[----:B------:R-:W-:Y:S08]  /*0500*/  F2F.F64.F32 R12, R23 ;  /* 0x00000017000c7310 */ /* 0x000ff00000201800 */
[----:B------:R-:W-:Y:S01]  /*0510*/  F2F.F64.F32 R16, R17 ;  /* 0x0000001100107310 */ /* 0x000fe20000201800 */
[----:B------:R-:W-:-:S07]  /*0520*/  UIADD3 UR7, UPT, UPT, UR7, 0x8, URZ ;  /* 0x0000000807077890 */ /* 0x000fce000fffe0ff */
[----:B------:R-:W-:Y:S01]  /*0530*/  F2F.F64.F32 R22, R22 ;  /* 0x0000001600167310 */ /* 0x000fe20000201800 */
[----:B------:R-:W-:Y:S01]  /*0540*/  UISETP.NE.AND UP1, UPT, UR7, URZ, UPT ;  /* 0x000000ff0700728c */ /* 0x000fe2000bf25270 */
[----:B------:R-:W-:Y:S02]  /*0550*/  IADD3 R10, P0, PT, R10, 0x10, RZ ;  /* 0x000000100a0a7810 */ /* 0x000fe40007f1e0ff */
[----:B------:R-:W-:Y:S02]  /*0560*/  LEA R4, R5, R4, 0x3 ;  /* 0x0000000405047211 */ /* 0x000fe400078e18ff */
[----:B------:R-:W-:Y:S01]  /*0570*/  IADD3.X R11, PT, PT, RZ, R11, RZ, P0, !PT ;  /* 0x0000000bff0b7210 */ /* 0x000fe200007fe4ff */
[----:B--2---:R-:W-:-:S04]  /*0580*/  HADD2.F32 R24, -RZ, R9.H0_H0 ;  /* 0x20000009ff187230 */ /* 0x004fc80000004100 */
[----:B------:R-:W0:Y:S01]  /*0590*/  F2F.F64.F32 R8, R24 ;  /* 0x0000001800087310 */ /* 0x000e220000201800 */
[----:B------:R-:W-:-:S07]  /*05a0*/  HADD2.F32 R25, -RZ, R6.H0_H0 ;  /* 0x20000006ff197230 */ /* 0x000fce0000004100 */
[----:B------:R-:W1:Y:S01]  /*05b0*/  F2F.F64.F32 R6, R25 ;  /* 0x0000001900067310 */ /* 0x000e620000201800 */
[----:B0-----:R-:W-:Y:S01]  /*05c0*/  DFMA R8, R20, R8, R14 ;  /* 0x000000081408722b */ /* 0x001fe2000000000e */
[----:B---3--:R-:W-:-:S06]  /*05d0*/  HADD2.F32 R14, -RZ, R29.H0_H0 ;  /* 0x2000001dff0e7230 */ /* 0x008fcc0000004100 */
[----:B------:R-:W0:Y:S01]  /*05e0*/  F2F.F64.F32 R14, R14 ;  /* 0x0000000e000e7310 */ /* 0x000e220000201800 */
[----:B-1----:R-:W-:Y:S01]  /*05f0*/  DFMA R8, R26, R6, R8 ;  /* 0x000000061a08722b */ /* 0x002fe20000000008 */
[----:B------:R-:W-:-:S06]  /*0600*/  HADD2.F32 R18, -RZ, R18.H0_H0 ;  /* 0x20000012ff127230 */ /* 0x000fcc0000004100 */
[----:B------:R-:W1:Y:S01]  /*0610*/  F2F.F64.F32 R6, R18 ;  /* 0x0000001200067310 */ /* 0x000e620000201800 */
[----:B------:R-:W-:Y:S01]  /*0620*/  HADD2.F32 R19, -RZ, R19.H0_H0 ;  /* 0x20000013ff137230 */ /* 0x000fe20000004100 */
[----:B0-----:R-:W-:-:S06]  /*0630*/  DFMA R8, R12, R14, R8 ;  /* 0x0000000e0c08722b */ /* 0x001fcc0000000008 */
[----:B------:R-:W0:Y:S02]  /*0640*/  F2F.F64.F32 R12, R19 ;  /* 0x00000013000c7310 */ /* 0x000e240000201800 */
[----:B-1----:R-:W-:-:S08]  /*0650*/  DFMA R16, R16, R6, R8 ;  /* 0x000000061010722b */ /* 0x002fd00000000008 */
[----:B0-----:R-:W-:Y:S01]  /*0660*/  DFMA R16, R22, R12, R16 ;  /* 0x0000000c1610722b */ /* 0x001fe20000000010 */
[----:B------:R-:W-:Y:S10]  /*0670*/  BRA.U UP1, `(.L_x_14) ;  /* 0xfffffff901e47547 */ /* 0x000ff4000b83ffff */
.L_x_13:
[----:B------:R-:W-:Y:S05]  /*0680*/  BRA.U !UP0, `(.L_x_15) ;  /* 0x0000000508747547 */ /* 0x000fea000b800000 */
[----:B------:R-:W-:Y:S02]  /*0690*/  UISETP.GE.U32.AND UP0, UPT, UR6, 0x4, UPT ;  /* 0x000000040600788c */ /* 0x000fe4000bf06070 */
[----:B------:R-:W-:-:S04]  /*06a0*/  ULOP3.LUT UR7, UR5, 0x3, URZ, 0xc0, !UPT ;  /* 0x0000000305077892 */ /* 0x000fc8000f8ec0ff */
[----:B------:R-:W-:-:S03]  /*06b0*/  UISETP.NE.AND UP1, UPT, UR7, URZ, UPT ;  /* 0x000000ff0700728c */ /* 0x000fc6000bf25270 */
[----:B------:R-:W-:Y:S08]  /*06c0*/  BRA.U !UP0, `(.L_x_16) ;  /* 0x0000000108ac7547 */ /* 0x000ff0000b800000 */
[----:B------:R-:W0:Y:S01]  /*06d0*/  LDC.64 R6, c[0x0][0x380] ;  /* 0x0000e000ff067b82 */ /* 0x000e220000000a00 */
[----:B------:R-:W1:Y:S01]  /*06e0*/  LDCU.64 UR10, c[0x0][0x380] ;  /* 0x00007000ff0a77ac */ /* 0x000e620008000a00 */
[C---:B------:R-:W-:Y:S02]  /*06f0*/  IADD3 R9, PT, PT, R2.reuse, UR4, RZ ;  /* 0x0000000402097c10 */ /* 0x040fe4000fffe0ff */
[----:B------:R-:W-:-:S04]  /*0700*/  IADD3 R4, P0, PT, R2, UR4, RZ ;  /* 0x0000000402047c10 */ /* 0x000fc8000ff1e0ff */
[----:B------:R-:W2:Y:S01]  /*0710*/  LDC.64 R10, c[0x0][0x388] ;  /* 0x0000e200ff0a7b82 */ /* 0x000ea20000000a00 */
[----:B------:R-:W-:Y:S01]  /*0720*/  IADD3.X R15, PT, PT, RZ, RZ, RZ, P0, !PT ;  /* 0x000000ffff0f7210 */ /* 0x000fe200007fe4ff */
[----:B0-----:R-:W-:-:S04]  /*0730*/  IMAD.WIDE.U32 R6, R9, 0x2, R6 ;  /* 0x0000000209067825 */ /* 0x001fc800078e0006 */
[----:B------:R-:W-:Y:S01]  /*0740*/  IMAD R9, R5, UR4, R0 ;  /* 0x0000000405097c24 */ /* 0x000fe2000f8e0200 */
[C---:B-1----:R-:W-:Y:S01]  /*0750*/  LEA R22, P0, R4.reuse, UR10, 0x1 ;  /* 0x0000000a04167c11 */ /* 0x042fe2000f8008ff */
[----:B------:R-:W3:Y:S02]  /*0760*/  LDG.E.U16 R6, desc[UR8][R6.64] ;  /* 0x0000000806067981 */ /* 0x000ee4000c1e1500 */
[----:B--2---:R-:W-:Y:S01]  /*0770*/  IMAD.WIDE R10, R9, 0x2, R10 ;  /* 0x00000002090a7825 */ /* 0x004fe200078e020a */
[----:B------:R-:W-:-:S04]  /*0780*/  LEA.HI.X R23, R4, UR11, R15, 0x1, P0 ;  /* 0x0000000b04177c11 */ /* 0x000fc800080f0c0f */
[----:B------:R-:W2:Y:S01]  /*0790*/  LDG.E.U16 R13, desc[UR8][R10.64] ;  /* 0x000000080a0d7981 */ /* 0x000ea2000c1e1500 */
[----:B------:R-:W-:-:S03]  /*07a0*/  IMAD.WIDE R8, R5, 0x2, R10 ;  /* 0x0000000205087825 */ /* 0x000fc600078e020a */
[----:B------:R-:W4:Y:S04]  /*07b0*/  LDG.E.U16 R12, desc[UR8][R22.64+0x2] ;  /* 0x00000208160c7981 */ /* 0x000f28000c1e1500 */
[----:B------:R0:W5:Y:S01]  /*07c0*/  LDG.E.U16 R15, desc[UR8][R8.64] ;  /* 0x00000008080f7981 */ /* 0x000162000c1e1500 */
[----:B------:R-:W-:-:S03]  /*07d0*/  IMAD.WIDE R24, R5, 0x2, R8 ;  /* 0x0000000205187825 */ /* 0x000fc600078e0208 */
[----:B------:R-:W5:Y:S04]  /*07e0*/  LDG.E.U16 R14, desc[UR8][R22.64+0x4] ;  /* 0x00000408160e7981 */ /* 0x000f68000c1e1500 */
[----:B------:R-:W5:Y:S01]  /*07f0*/  LDG.E.U16 R4, desc[UR8][R24.64] ;  /* 0x0000000818047981 */ /* 0x000f62000c1e1500 */
[----:B------:R-:W-:-:S03]  /*0800*/  IMAD.WIDE R20, R5, 0x2, R24 ;  /* 0x0000000205147825 */ /* 0x000fc600078e0218 */
[----:B------:R-:W5:Y:S04]  /*0810*/  LDG.E.U16 R18, desc[UR8][R22.64+0x6] ;  /* 0x0000060816127981 */ /* 0x000f68000c1e1500 */
[----:B------:R-:W5:Y:S01]  /*0820*/  LDG.E.U16 R20, desc[UR8][R20.64] ;  /* 0x0000000814147981 */ /* 0x000f62000c1e1500 */
[----:B------:R-:W-:Y:S01]  /*0830*/  UIADD3 UR4, UPT, UPT, UR4, 0x4, URZ ;  /* 0x0000000404047890 */ /* 0x000fe2000fffe0ff */
[----:B---3--:R-:W-:Y:S02]  /*0840*/  HADD2.F32 R6, -RZ, R6.H0_H0 ;  /* 0x20000006ff067230 */ /* 0x008fe40000004100 */
[----:B--2---:R-:W-:-:S04]  /*0850*/  HADD2.F32 R26, -RZ, R13.H0_H0 ;  /* 0x2000000dff1a7230 */ /* 0x004fc80000004100 */
[----:B------:R-:W-:Y:S01]  /*0860*/  F2F.F64.F32 R6, R6 ;  /* 0x0000000600067310 */ /* 0x000fe20000201800 */
[----:B----4-:R-:W-:-:S07]  /*0870*/  HADD2.F32 R12, -RZ, R12.H0_H0 ;  /* 0x2000000cff0c7230 */ /* 0x010fce0000004100 */
[----:B0-----:R-:W0:Y:S01]  /*0880*/  F2F.F64.F32 R8, R26 ;  /* 0x0000001a00087310 */ /* 0x001e220000201800 */
[----:B-----5:R-:W-:Y:S02]  /*0890*/  HADD2.F32 R10, -RZ, R15.H0_H0 ;  /* 0x2000000fff0a7230 */ /* 0x020fe40000004100 */
[----:B------:R-:W-:-:S05]  /*08a0*/  HADD2.F32 R14, -RZ, R14.H0_H0 ;  /* 0x2000000eff0e7230 */ /* 0x000fca0000004100 */
[----:B------:R-:W-:Y:S01]  /*08b0*/  F2F.F64.F32 R10, R10 ;  /* 0x0000000a000a7310 */ /* 0x000fe20000201800 */
[----:B------:R-:W-:-:S07]  /*08c0*/  HADD2.F32 R4, -RZ, R4.H0_H0 ;  /* 0x20000004ff047230 */ /* 0x000fce0000004100 */
[----:B------:R-:W1:Y:S01]  /*08d0*/  F2F.F64.F32 R12, R12 ;  /* 0x0000000c000c7310 */ /* 0x000e620000201800 */
[----:B0-----:R-:W-:Y:S01]  /*08e0*/  DFMA R6, R6, R8, R16 ;  /* 0x000000080606722b */ /* 0x001fe20000000010 */
[----:B------:R-:W-:Y:S02]  /*08f0*/  HADD2.F32 R18, -RZ, R18.H0_H0 ;  /* 0x20000012ff127230 */ /* 0x000fe40000004100 */
[----:B------:R-:W-:-:S04]  /*0900*/  HADD2.F32 R20, -RZ, R20.H0_H0 ;  /* 0x20000014ff147230 */ /* 0x000fc80000004100 */
[----:B------:R-:W-:Y:S08]  /*0910*/  F2F.F64.F32 R14, R14 ;  /* 0x0000000e000e7310 */ /* 0x000ff00000201800 */
[----:B------:R-:W0:Y:S01]  /*0920*/  F2F.F64.F32 R8, R4 ;  /* 0x0000000400087310 */ /* 0x000e220000201800 */
[----:B-1----:R-:W-:-:S07]  /*0930*/  DFMA R6, R12, R10, R6 ;  /* 0x0000000a0c06722b */ /* 0x002fce0000000006 */
[----:B------:R-:W-:Y:S08]  /*0940*/  F2F.F64.F32 R18, R18 ;  /* 0x0000001200127310 */ /* 0x000ff00000201800 */
[----:B------:R-:W1:Y:S01]  /*0950*/  F2F.F64.F32 R16, R20 ;  /* 0x0000001400107310 */ /* 0x000e620000201800 */
[----:B0-----:R-:W-:-:S08]  /*0960*/  DFMA R6, R14, R8, R6 ;  /* 0x000000080e06722b */ /* 0x001fd00000000006 */
[----:B-1----:R-:W-:-:S11]  /*0970*/  DFMA R16, R18, R16, R6 ;  /* 0x000000101210722b */ /* 0x002fd60000000006 */
.L_x_16:
[----:B------:R-:W-:Y:S05]  /*0980*/  BRA.U !UP1, `(.L_x_15) ;  /* 0x0000000109b47547 */ /* 0x000fea000b800000 */
[----:B------:R-:W-:Y:S02]  /*0990*/  UISETP.NE.AND UP0, UPT, UR7, 0x1, UPT ;  /* 0x000000010700788c */ /* 0x000fe4000bf05270 */
[----:B------:R-:W-:-:S04]  /*09a0*/  ULOP3.LUT UR5, UR5, 0x1, URZ, 0xc0, !UPT ;  /* 0x0000000105057892 */ /* 0x000fc8000f8ec0ff */
[----:B------:R-:W-:-:S03]  /*09b0*/  UISETP.NE.U32.AND UP1, UPT, UR5, 0x1, UPT ;  /* 0x000000010500788c */ /* 0x000fc6000bf25070 */
[----:B------:R-:W-:Y:S08]  /*09c0*/  BRA.U !UP0, `(.L_x_17) ;  /* 0x00000001086c7547 */ /* 0x000ff0000b800000 */
[----:B------:R-:W0:Y:S01]  /*09d0*/  LDC.64 R6, c[0x0][0x380] ;  /* 0x0000e000ff067b82 */ /* 0x000e220000000a00 */
[----:B------:R-:W1:Y:S01]  /*09e0*/  LDCU.64 UR6, c[0x0][0x380] ;  /* 0x00007000ff0677ac */ /* 0x000e620008000a00 */
[----:B------:R-:W-:-:S06]  /*09f0*/  IADD3 R9, PT, PT, R2, UR4, RZ ;  /* 0x0000000402097c10 */ /* 0x000fcc000fffe0ff */
[----:B------:R-:W2:Y:S01]  /*0a00*/  LDC.64 R10, c[0x0][0x388] ;  /* 0x0000e200ff0a7b82 */ /* 0x000ea20000000a00 */
[----:B0-----:R-:W-:Y:S01]  /*0a10*/  IMAD.WIDE.U32 R8, R9, 0x2, R6 ;  /* 0x0000000209087825 */ /* 0x001fe200078e0006 */
[----:B------:R-:W-:-:S03]  /*0a20*/  IADD3 R6, P0, PT, R2, UR4, RZ ;  /* 0x0000000402067c10 */ /* 0x000fc6000ff1e0ff */
[----:B------:R-:W-:Y:S02]  /*0a30*/  IMAD R7, R5, UR4, R0 ;  /* 0x0000000405077c24 */ /* 0x000fe4000f8e0200 */
[----:B------:R-:W3:Y:S02]  /*0a40*/  LDG.E.U16 R8, desc[UR8][R8.64] ;  /* 0x0000000808087981 */ /* 0x000ee4000c1e1500 */
[----:B--2---:R-:W-:Y:S01]  /*0a50*/  IMAD.WIDE R10, R7, 0x2, R10 ;  /* 0x00000002070a7825 */ /* 0x004fe200078e020a */
[----:B------:R-:W-:Y:S02]  /*0a60*/  IADD3.X R7, PT, PT, RZ, RZ, RZ, P0, !PT ;  /* 0x000000ffff077210 */ /* 0x000fe400007fe4ff */
[C---:B-1----:R-:W-:Y:S02]  /*0a70*/  LEA R12, P0, R6.reuse, UR6, 0x1 ;  /* 0x00000006060c7c11 */ /* 0x042fe4000f8008ff */
[----:B------:R-:W2:Y:S01]  /*0a80*/  LDG.E.U16 R4, desc[UR8][R10.64] ;  /* 0x000000080a047981 */ /* 0x000ea2000c1e1500 */
[----:B------:R-:W-:Y:S01]  /*0a90*/  IMAD.WIDE R14, R5, 0x2, R10 ;  /* 0x00000002050e7825 */ /* 0x000fe200078e020a */
[----:B------:R-:W-:-:S05]  /*0aa0*/  LEA.HI.X R13, R6, UR7, R7, 0x1, P0 ;  /* 0x00000007060d7c11 */ /* 0x000fca00080f0c07 */
[----:B------:R-:W4:Y:S04]  /*0ab0*/  LDG.E.U16 R14, desc[UR8][R14.64] ;  /* 0x000000080e0e7981 */ /* 0x000f28000c1e1500 */
[----:B------:R-:W5:Y:S01]  /*0ac0*/  LDG.E.U16 R12, desc[UR8][R12.64+0x2] ;  /* 0x000002080c0c7981 */ /* 0x000f62000c1e1500 */
[----:B------:R-:W-:Y:S01]  /*0ad0*/  UIADD3 UR4, UPT, UPT, UR4, 0x2, URZ ;  /* 0x0000000204047890 */ /* 0x000fe2000fffe0ff */
[----:B---3--:R-:W-:Y:S02]  /*0ae0*/  HADD2.F32 R20, -RZ, R8.H0_H0 ;  /* 0x20000008ff147230 */ /* 0x008fe40000004100 */
[----:B--2---:R-:W-:Y:S02]  /*0af0*/  HADD2.F32 R4, -RZ, R4.H0_H0 ;  /* 0x20000004ff047230 */ /* 0x004fe40000004100 */
[----:B------:R-:W-:Y:S01]  /*0b00*/  F2F.F64.F32 R6, R20 ;  /* 0x0000001400067310 */ /* 0x000fe20000201800 */
[----:B----4-:R-:W-:-:S07]  /*0b10*/  HADD2.F32 R18, -RZ, R14.H0_H0 ;  /* 0x2000000eff127230 */ /* 0x010fce0000004100 */
[----:B------:R-:W0:Y:S01]  /*0b20*/  F2F.F64.F32 R8, R4 ;  /* 0x0000000400087310 */ /* 0x000e220000201800 */
[----:B-----5:R-:W-:-:S07]  /*0b30*/  HADD2.F32 R10, -RZ, R12.H0_H0 ;  /* 0x2000000cff0a7230 */ /* 0x020fce0000004100 */
[----:B------:R-:W-:Y:S08]  /*0b40*/  F2F.F64.F32 R18, R18 ;  /* 0x0000001200127310 */ /* 0x000ff00000201800 */
[----:B------:R-:W1:Y:S01]  /*0b50*/  F2F.F64.F32 R10, R10 ;  /* 0x0000000a000a7310 */ /* 0x000e620000201800 */
[----:B0-----:R-:W-:-:S08]  /*0b60*/  DFMA R6, R6, R8, R16 ;  /* 0x000000080606722b */ /* 0x001fd00000000010 */
[----:B-1----:R-:W-:-:S11]  /*0b70*/  DFMA R16, R10, R18, R6 ;  /* 0x000000120a10722b */ /* 0x002fd60000000006 */
.L_x_17:
[----:B------:R-:W-:Y:S05]  /*0b80*/  BRA.U UP1, `(.L_x_15) ;  /* 0x0000000101347547 */ /* 0x000fea000b800000 */
[----:B------:R-:W0:Y:S01]  /*0b90*/  LDC.64 R6, c[0x0][0x380] ;  /* 0x0000e000ff067b82 */ /* 0x000e220000000a00 */
[----:B------:R-:W-:Y:S01]  /*0ba0*/  IADD3 R11, PT, PT, R2, UR4, RZ ;  /* 0x00000004020b7c10 */ /* 0x000fe2000fffe0ff */
[----:B------:R-:W-:-:S06]  /*0bb0*/  IMAD R13, R5, UR4, R0 ;  /* 0x00000004050d7c24 */ /* 0x000fcc000f8e0200 */
[----:B------:R-:W1:Y:S01]  /*0bc0*/  LDC.64 R8, c[0x0][0x388] ;  /* 0x0000e200ff087b82 */ /* 0x000e620000000a00 */
[----:B0-----:R-:W-:-:S06]  /*0bd0*/  IMAD.WIDE.U32 R6, R11, 0x2, R6 ;  /* 0x000000020b067825 */ /* 0x001fcc00078e0006 */
[----:B------:R-:W2:Y:S01]  /*0be0*/  LDG.E.U16 R6, desc[UR8][R6.64] ;  /* 0x0000000806067981 */ /* 0x000ea2000c1e1500 */
[----:B-1----:R-:W-:-:S06]  /*0bf0*/  IMAD.WIDE R8, R13, 0x2, R8 ;  /* 0x000000020d087825 */ /* 0x002fcc00078e0208 */
[----:B------:R-:W3:Y:S01]  /*0c00*/  LDG.E.U16 R8, desc[UR8][R8.64] ;  /* 0x0000000808087981 */ /* 0x000ee2000c1e1500 */
[----:B--2---:R-:W-:Y:S02]  /*0c10*/  HADD2.F32 R10, -RZ, R6.H0_H0 ;  /* 0x20000006ff0a7230 */ /* 0x004fe40000004100 */
[----:B---3--:R-:W-:-:S04]  /*0c20*/  HADD2.F32 R12, -RZ, R8.H0_H0 ;  /* 0x20000008ff0c7230 */ /* 0x008fc80000004100 */
[----:B------:R-:W-:Y:S08]  /*0c30*/  F2F.F64.F32 R10, R10 ;  /* 0x0000000a000a7310 */ /* 0x000ff00000201800 */
[----:B------:R-:W0:Y:S02]  /*0c40*/  F2F.F64.F32 R12, R12 ;  /* 0x0000000c000c7310 */ /* 0x000e240000201800 */
[----:B0-----:R-:W-:-:S11]  /*0c50*/  DFMA R16, R10, R12, R16 ;  /* 0x0000000c0a10722b */ /* 0x001fd60000000010 */
.L_x_15:
[----:B------:R0:W1:Y:S02]  /*0c60*/  F2F.F32.F64 R17, R16 ;  /* 0x0000001000117310 */ /* 0x0000640000301000 */
.L_x_12:
[----:B------:R-:W2:Y:S01]  /*0c70*/  LDC.64 R6, c[0x0][0x390] ;  /* 0x0000e400ff067b82 */ /* 0x000ea20000000a00 */
[----:B------:R-:W-:-:S04]  /*0c80*/  IMAD R3, R3, R5, R0 ;  /* 0x0000000503037224 */ /* 0x000fc800078e0200 */
[----:B--2---:R-:W-:-:S05]  /*0c90*/  IMAD.WIDE R2, R3, 0x4, R6 ;  /* 0x0000000403027825 */ /* 0x004fca00078e0206 */
[----:B-1----:R-:W-:Y:S01]  /*0ca0*/  STG.E desc[UR8][R2.64], R17 ;  /* 0x0000001102007986 */ /* 0x002fe2000c101908 */
[----:B------:R-:W-:Y:S05]  /*0cb0*/  EXIT ;  /* 0x000000000000794d */ /* 0x000fea0003800000 */
.L_x_18:
        /* <DEDUP_REMOVED lines=12> */
.L_x_21:


//--------------------- .nv.shared.reserved.0     --------------------------
	.section	.nv.shared.reserved.0,"aw",@nobits
	.weak		__nv_reservedSMEM_offset_0_alias
	.size		__nv_reservedSMEM_offset_0_alias, 0, 64
	.other		__nv_reservedSMEM_offset_0_alias,@"STO_CUDA_RESERVED_SHARED STV_DEFAULT"
__nv_reservedSMEM_offset_0_alias:
	.zero		0
	.zero		64


//--------------------- .nv.constant0._Z22gemm_tensorcore_kernelPK6__halfS1_Pfiii --------------------------
	.section	.nv.constant0._Z22gemm_tensorcore_kernelPK6__halfS1_Pfiii,"a",@progbits
	.sectionflags	@""
	.align	4
.nv.constant0._Z22gemm_tensorcore_kernelPK6__halfS1_Pfiii:
	.zero		932


//--------------------- .nv.constant0._Z25gemm_fma_emulation_kernelPK6__halfS1_Pfiii --------------------------
	.section	.nv.constant0._Z25gemm_fma_emulation_kernelPK6__halfS1_Pfiii,"a",@progbits
	.sectionflags	@""
	.align	4
.nv.constant0._Z25gemm_fma_emulation_kernelPK6__halfS1_Pfiii:
	.zero		932


//--------------------- .nv.constant0._Z32gemm_fma_emulation_kernel_doublePK6__halfS1_Pfiii --------------------------
	.section	.nv.constant0._Z32gemm_fma_emulation_kernel_doublePK6__halfS1_Pfiii,"a",@progbits
	.sectionflags	@""
	.align	4
.nv.constant0._Z32gemm_fma_emulation_kernel_doublePK6__halfS1_Pfiii:
	.zero		932


//--------------------- SYMBOLS --------------------------

	.type		.nv.reservedSmem.offset0,@object
	.size		.nv.reservedSmem.offset0,0x4
